//
// Generated by NVIDIA NVVM Compiler
//
// Compiler Build ID: CL-36424714
// Cuda compilation tools, release 13.0, V13.0.88
// Based on NVVM 20.0.0
//

.version 9.0
.target sm_100
.address_size 64

	// .globl	_Z17categorize_pointsP5PointPiS1_iii
.extern .shared .align 16 .b8 subgrid_counts[];
.extern .shared .align 16 .b8 subgrid_index[];

.visible .entry _Z17categorize_pointsP5PointPiS1_iii(
	.param .u64 .ptr .align 1 _Z17categorize_pointsP5PointPiS1_iii_param_0,
	.param .u64 .ptr .align 1 _Z17categorize_pointsP5PointPiS1_iii_param_1,
	.param .u64 .ptr .align 1 _Z17categorize_pointsP5PointPiS1_iii_param_2,
	.param .u32 _Z17categorize_pointsP5PointPiS1_iii_param_3,
	.param .u32 _Z17categorize_pointsP5PointPiS1_iii_param_4,
	.param .u32 _Z17categorize_pointsP5PointPiS1_iii_param_5
)
{
	.reg .pred 	%p<43>;
	.reg .b32 	%r<198>;
	.reg .b64 	%rd<22>;

	ld.param.u64 	%rd12, [_Z17categorize_pointsP5PointPiS1_iii_param_0];
	ld.param.u64 	%rd13, [_Z17categorize_pointsP5PointPiS1_iii_param_1];
	ld.param.u64 	%rd11, [_Z17categorize_pointsP5PointPiS1_iii_param_2];
	ld.param.u32 	%r99, [_Z17categorize_pointsP5PointPiS1_iii_param_3];
	ld.param.u32 	%r100, [_Z17categorize_pointsP5PointPiS1_iii_param_4];
	ld.param.u32 	%r101, [_Z17categorize_pointsP5PointPiS1_iii_param_5];
	cvta.to.global.u64 	%rd1, %rd13;
	cvta.to.global.u64 	%rd2, %rd12;
	mov.u32 	%r102, %ctaid.x;
	mov.u32 	%r103, %ntid.x;
	mov.u32 	%r1, %tid.x;
	mad.lo.s32 	%r104, %r102, %r103, %r1;
	mul.lo.s32 	%r184, %r100, %r104;
	setp.ne.s32 	%p1, %r1, 0;
	@%p1 bra 	$L__BB0_2;
	mov.b32 	%r105, 0;
	st.shared.v4.u32 	[subgrid_counts], {%r105, %r105, %r105, %r105};
$L__BB0_2:
	bar.sync 	0;
	setp.lt.s32 	%p2, %r100, 1;
	mov.b32 	%r155, 0;
	mov.u32 	%r156, %r155;
	mov.u32 	%r157, %r155;
	mov.u32 	%r158, %r155;
	@%p2 bra 	$L__BB0_65;
	add.s32 	%r149, %r184, 1;
	add.s32 	%r109, %r184, %r100;
	max.s32 	%r110, %r109, %r149;
	sub.s32 	%r4, %r110, %r184;
	and.b32  	%r5, %r4, 3;
	sub.s32 	%r111, %r184, %r110;
	setp.gt.u32 	%p3, %r111, -4;
	mov.b32 	%r158, 0;
	mov.u32 	%r157, %r158;
	mov.u32 	%r156, %r158;
	mov.u32 	%r155, %r158;
	@%p3 bra 	$L__BB0_51;
	and.b32  	%r113, %r4, -4;
	neg.s32 	%r148, %r113;
	mov.b32 	%r158, 0;
$L__BB0_5:
	add.s32 	%r13, %r149, -1;
	setp.ge.s32 	%p4, %r13, %r99;
	mul.wide.s32 	%rd14, %r13, 4;
	add.s64 	%rd3, %rd1, %rd14;
	@%p4 bra 	$L__BB0_16;
	mul.wide.s32 	%rd15, %r13, 8;
	add.s64 	%rd4, %rd2, %rd15;
	ld.global.u32 	%r14, [%rd4];
	setp.gt.s32 	%p5, %r14, %r101;
	@%p5 bra 	$L__BB0_9;
	ld.global.u32 	%r154, [%rd4+4];
	setp.gt.s32 	%p6, %r154, %r101;
	@%p6 bra 	$L__BB0_11;
	mov.b32 	%r114, 1;
	st.global.u32 	[%rd3], %r114;
	add.s32 	%r155, %r155, 1;
	bra.uni 	$L__BB0_16;
$L__BB0_9:
	ld.global.u32 	%r154, [%rd4+4];
	setp.gt.s32 	%p9, %r154, %r101;
	@%p9 bra 	$L__BB0_14;
	mov.b32 	%r116, 2;
	st.global.u32 	[%rd3], %r116;
	add.s32 	%r156, %r156, 1;
	bra.uni 	$L__BB0_16;
$L__BB0_11:
	setp.le.s32 	%p7, %r154, %r101;
	@%p7 bra 	$L__BB0_13;
	mov.b32 	%r115, 3;
	st.global.u32 	[%rd3], %r115;
	add.s32 	%r157, %r157, 1;
	bra.uni 	$L__BB0_16;
$L__BB0_13:
	setp.le.s32 	%p8, %r14, %r101;
	@%p8 bra 	$L__BB0_16;
$L__BB0_14:
	setp.le.s32 	%p10, %r154, %r101;
	@%p10 bra 	$L__BB0_16;
	mov.b32 	%r117, 4;
	st.global.u32 	[%rd3], %r117;
	add.s32 	%r158, %r158, 1;
$L__BB0_16:
	setp.ge.s32 	%p11, %r149, %r99;
	@%p11 bra 	$L__BB0_27;
	mul.wide.s32 	%rd16, %r13, 8;
	add.s64 	%rd5, %rd2, %rd16;
	ld.global.u32 	%r26, [%rd5+8];
	setp.gt.s32 	%p12, %r26, %r101;
	@%p12 bra 	$L__BB0_20;
	ld.global.u32 	%r159, [%rd5+12];
	setp.gt.s32 	%p13, %r159, %r101;
	@%p13 bra 	$L__BB0_22;
	mov.b32 	%r118, 1;
	st.global.u32 	[%rd3+4], %r118;
	add.s32 	%r155, %r155, 1;
	bra.uni 	$L__BB0_27;
$L__BB0_20:
	ld.global.u32 	%r159, [%rd5+12];
	setp.gt.s32 	%p16, %r159, %r101;
	@%p16 bra 	$L__BB0_25;
	mov.b32 	%r120, 2;
	st.global.u32 	[%rd3+4], %r120;
	add.s32 	%r156, %r156, 1;
	bra.uni 	$L__BB0_27;
$L__BB0_22:
	setp.le.s32 	%p14, %r159, %r101;
	@%p14 bra 	$L__BB0_24;
	mov.b32 	%r119, 3;
	st.global.u32 	[%rd3+4], %r119;
	add.s32 	%r157, %r157, 1;
	bra.uni 	$L__BB0_27;
$L__BB0_24:
	setp.le.s32 	%p15, %r26, %r101;
	@%p15 bra 	$L__BB0_27;
$L__BB0_25:
	setp.le.s32 	%p17, %r159, %r101;
	@%p17 bra 	$L__BB0_27;
	mov.b32 	%r121, 4;
	st.global.u32 	[%rd3+4], %r121;
	add.s32 	%r158, %r158, 1;
$L__BB0_27:
	add.s32 	%r122, %r149, 1;
	setp.ge.s32 	%p18, %r122, %r99;
	@%p18 bra 	$L__BB0_38;
	mul.wide.s32 	%rd17, %r13, 8;
	add.s64 	%rd6, %rd2, %rd17;
	ld.global.u32 	%r38, [%rd6+16];
	setp.gt.s32 	%p19, %r38, %r101;
	@%p19 bra 	$L__BB0_31;
	ld.global.u32 	%r164, [%rd6+20];
	setp.gt.s32 	%p20, %r164, %r101;
	@%p20 bra 	$L__BB0_33;
	mov.b32 	%r123, 1;
	st.global.u32 	[%rd3+8], %r123;
	add.s32 	%r155, %r155, 1;
	bra.uni 	$L__BB0_38;
$L__BB0_31:
	ld.global.u32 	%r164, [%rd6+20];
	setp.gt.s32 	%p23, %r164, %r101;
	@%p23 bra 	$L__BB0_36;
	mov.b32 	%r125, 2;
	st.global.u32 	[%rd3+8], %r125;
	add.s32 	%r156, %r156, 1;
	bra.uni 	$L__BB0_38;
$L__BB0_33:
	setp.le.s32 	%p21, %r164, %r101;
	@%p21 bra 	$L__BB0_35;
	mov.b32 	%r124, 3;
	st.global.u32 	[%rd3+8], %r124;
	add.s32 	%r157, %r157, 1;
	bra.uni 	$L__BB0_38;
$L__BB0_35:
	setp.le.s32 	%p22, %r38, %r101;
	@%p22 bra 	$L__BB0_38;
$L__BB0_36:
	setp.le.s32 	%p24, %r164, %r101;
	@%p24 bra 	$L__BB0_38;
	mov.b32 	%r126, 4;
	st.global.u32 	[%rd3+8], %r126;
	add.s32 	%r158, %r158, 1;
$L__BB0_38:
	add.s32 	%r127, %r149, 2;
	setp.ge.s32 	%p25, %r127, %r99;
	@%p25 bra 	$L__BB0_49;
	mul.wide.s32 	%rd18, %r13, 8;
	add.s64 	%rd7, %rd2, %rd18;
	ld.global.u32 	%r50, [%rd7+24];
	setp.gt.s32 	%p26, %r50, %r101;
	@%p26 bra 	$L__BB0_42;
	ld.global.u32 	%r169, [%rd7+28];
	setp.gt.s32 	%p27, %r169, %r101;
	@%p27 bra 	$L__BB0_44;
	mov.b32 	%r128, 1;
	st.global.u32 	[%rd3+12], %r128;
	add.s32 	%r155, %r155, 1;
	bra.uni 	$L__BB0_49;
$L__BB0_42:
	ld.global.u32 	%r169, [%rd7+28];
	setp.gt.s32 	%p30, %r169, %r101;
	@%p30 bra 	$L__BB0_47;
	mov.b32 	%r130, 2;
	st.global.u32 	[%rd3+12], %r130;
	add.s32 	%r156, %r156, 1;
	bra.uni 	$L__BB0_49;
$L__BB0_44:
	setp.le.s32 	%p28, %r169, %r101;
	@%p28 bra 	$L__BB0_46;
	mov.b32 	%r129, 3;
	st.global.u32 	[%rd3+12], %r129;
	add.s32 	%r157, %r157, 1;
	bra.uni 	$L__BB0_49;
$L__BB0_46:
	setp.le.s32 	%p29, %r50, %r101;
	@%p29 bra 	$L__BB0_49;
$L__BB0_47:
	setp.le.s32 	%p31, %r169, %r101;
	@%p31 bra 	$L__BB0_49;
	mov.b32 	%r131, 4;
	st.global.u32 	[%rd3+12], %r131;
	add.s32 	%r158, %r158, 1;
$L__BB0_49:
	add.s32 	%r149, %r149, 4;
	add.s32 	%r148, %r148, 4;
	setp.ne.s32 	%p32, %r148, 0;
	@%p32 bra 	$L__BB0_5;
	add.s32 	%r184, %r149, -1;
$L__BB0_51:
	setp.eq.s32 	%p33, %r5, 0;
	@%p33 bra 	$L__BB0_65;
	add.s64 	%rd8, %rd2, 4;
	neg.s32 	%r183, %r5;
$L__BB0_53:
	.pragma "nounroll";
	setp.ge.s32 	%p34, %r184, %r99;
	@%p34 bra 	$L__BB0_64;
	mul.wide.s32 	%rd19, %r184, 4;
	add.s64 	%rd9, %rd1, %rd19;
	mul.wide.s32 	%rd20, %r184, 8;
	add.s64 	%rd10, %rd8, %rd20;
	ld.global.u32 	%r81, [%rd10+-4];
	setp.gt.s32 	%p35, %r81, %r101;
	@%p35 bra 	$L__BB0_57;
	ld.global.u32 	%r189, [%rd10];
	setp.gt.s32 	%p36, %r189, %r101;
	@%p36 bra 	$L__BB0_59;
	mov.b32 	%r132, 1;
	st.global.u32 	[%rd9], %r132;
	add.s32 	%r155, %r155, 1;
	bra.uni 	$L__BB0_64;
$L__BB0_57:
	ld.global.u32 	%r189, [%rd10];
	setp.gt.s32 	%p39, %r189, %r101;
	@%p39 bra 	$L__BB0_62;
	mov.b32 	%r134, 2;
	st.global.u32 	[%rd9], %r134;
	add.s32 	%r156, %r156, 1;
	bra.uni 	$L__BB0_64;
$L__BB0_59:
	setp.le.s32 	%p37, %r189, %r101;
	@%p37 bra 	$L__BB0_61;
	mov.b32 	%r133, 3;
	st.global.u32 	[%rd9], %r133;
	add.s32 	%r157, %r157, 1;
	bra.uni 	$L__BB0_64;
$L__BB0_61:
	setp.le.s32 	%p38, %r81, %r101;
	@%p38 bra 	$L__BB0_64;
$L__BB0_62:
	setp.le.s32 	%p40, %r189, %r101;
	@%p40 bra 	$L__BB0_64;
	mov.b32 	%r135, 4;
	st.global.u32 	[%rd9], %r135;
	add.s32 	%r158, %r158, 1;
$L__BB0_64:
	add.s32 	%r184, %r184, 1;
	add.s32 	%r183, %r183, 1;
	setp.ne.s32 	%p41, %r183, 0;
	@%p41 bra 	$L__BB0_53;
$L__BB0_65:
	setp.ne.s32 	%p42, %r1, 0;
	atom.shared.add.u32 	%r136, [subgrid_counts], %r155;
	atom.shared.add.u32 	%r137, [subgrid_counts+4], %r156;
	atom.shared.add.u32 	%r138, [subgrid_counts+8], %r157;
	atom.shared.add.u32 	%r139, [subgrid_counts+12], %r158;
	bar.sync 	0;
	@%p42 bra 	$L__BB0_67;
	cvta.to.global.u64 	%rd21, %rd11;
	ld.shared.v4.u32 	{%r140, %r141, %r142, %r143}, [subgrid_counts];
	atom.global.add.u32 	%r144, [%rd21], %r140;
	atom.global.add.u32 	%r145, [%rd21+4], %r141;
	atom.global.add.u32 	%r146, [%rd21+8], %r142;
	atom.global.add.u32 	%r147, [%rd21+12], %r143;
$L__BB0_67:
	ret;

}
	// .globl	_Z15organize_pointsP5PointPiS0_S0_S0_S0_ii
.visible .entry _Z15organize_pointsP5PointPiS0_S0_S0_S0_ii(
	.param .u64 .ptr .align 1 _Z15organize_pointsP5PointPiS0_S0_S0_S0_ii_param_0,
	.param .u64 .ptr .align 1 _Z15organize_pointsP5PointPiS0_S0_S0_S0_ii_param_1,
	.param .u64 .ptr .align 1 _Z15organize_pointsP5PointPiS0_S0_S0_S0_ii_param_2,
	.param .u64 .ptr .align 1 _Z15organize_pointsP5PointPiS0_S0_S0_S0_ii_param_3,
	.param .u64 .ptr .align 1 _Z15organize_pointsP5PointPiS0_S0_S0_S0_ii_param_4,
	.param .u64 .ptr .align 1 _Z15organize_pointsP5PointPiS0_S0_S0_S0_ii_param_5,
	.param .u32 _Z15organize_pointsP5PointPiS0_S0_S0_S0_ii_param_6,
	.param .u32 _Z15organize_pointsP5PointPiS0_S0_S0_S0_ii_param_7
)
{
	.reg .pred 	%p<22>;
	.reg .b32 	%r<92>;
	.reg .b64 	%rd<47>;

	ld.param.u64 	%rd12, [_Z15organize_pointsP5PointPiS0_S0_S0_S0_ii_param_0];
	ld.param.u64 	%rd13, [_Z15organize_pointsP5PointPiS0_S0_S0_S0_ii_param_1];
	ld.param.u64 	%rd14, [_Z15organize_pointsP5PointPiS0_S0_S0_S0_ii_param_2];
	ld.param.u64 	%rd15, [_Z15organize_pointsP5PointPiS0_S0_S0_S0_ii_param_3];
	ld.param.u64 	%rd16, [_Z15organize_pointsP5PointPiS0_S0_S0_S0_ii_param_4];
	ld.param.u64 	%rd17, [_Z15organize_pointsP5PointPiS0_S0_S0_S0_ii_param_5];
	ld.param.u32 	%r29, [_Z15organize_pointsP5PointPiS0_S0_S0_S0_ii_param_6];
	ld.param.u32 	%r30, [_Z15organize_pointsP5PointPiS0_S0_S0_S0_ii_param_7];
	cvta.to.global.u64 	%rd1, %rd17;
	cvta.to.global.u64 	%rd2, %rd16;
	cvta.to.global.u64 	%rd3, %rd15;
	cvta.to.global.u64 	%rd4, %rd14;
	cvta.to.global.u64 	%rd5, %rd12;
	cvta.to.global.u64 	%rd6, %rd13;
	mov.u32 	%r85, %tid.x;
	setp.ne.s32 	%p1, %r85, 0;
	@%p1 bra 	$L__BB1_2;
	mov.b32 	%r31, 0;
	st.shared.v4.u32 	[subgrid_index], {%r31, %r31, %r31, %r31};
$L__BB1_2:
	bar.sync 	0;
	add.s32 	%r2, %r30, %r85;
	setp.ge.u32 	%p2, %r85, %r2;
	@%p2 bra 	$L__BB1_34;
	and.b32  	%r32, %r30, 1;
	setp.eq.b32 	%p3, %r32, 1;
	not.pred 	%p4, %p3;
	@%p4 bra 	$L__BB1_14;
	setp.ge.s32 	%p5, %r85, %r29;
	@%p5 bra 	$L__BB1_13;
	mul.wide.u32 	%rd18, %r85, 4;
	add.s64 	%rd7, %rd6, %rd18;
	ld.global.u32 	%r82, [%rd7];
	setp.ne.s32 	%p6, %r82, 1;
	mul.wide.u32 	%rd19, %r85, 8;
	add.s64 	%rd8, %rd5, %rd19;
	@%p6 bra 	$L__BB1_7;
	ld.shared.u32 	%r33, [subgrid_index];
	mul.wide.s32 	%rd20, %r33, 8;
	add.s64 	%rd21, %rd4, %rd20;
	ld.global.u32 	%r34, [%rd8];
	ld.global.u32 	%r35, [%rd8+4];
	st.global.u32 	[%rd21], %r34;
	st.global.u32 	[%rd21+4], %r35;
	atom.shared.add.u32 	%r36, [subgrid_index], 1;
	ld.global.u32 	%r82, [%rd7];
$L__BB1_7:
	setp.ne.s32 	%p7, %r82, 2;
	@%p7 bra 	$L__BB1_9;
	ld.shared.u32 	%r37, [subgrid_index+4];
	mul.wide.s32 	%rd22, %r37, 8;
	add.s64 	%rd23, %rd3, %rd22;
	ld.global.u32 	%r38, [%rd8];
	ld.global.u32 	%r39, [%rd8+4];
	st.global.u32 	[%rd23], %r38;
	st.global.u32 	[%rd23+4], %r39;
	atom.shared.add.u32 	%r40, [subgrid_index+4], 1;
	ld.global.u32 	%r82, [%rd7];
$L__BB1_9:
	setp.ne.s32 	%p8, %r82, 3;
	@%p8 bra 	$L__BB1_11;
	ld.shared.u32 	%r41, [subgrid_index+8];
	mul.wide.s32 	%rd24, %r41, 8;
	add.s64 	%rd25, %rd2, %rd24;
	ld.global.u32 	%r42, [%rd8];
	ld.global.u32 	%r43, [%rd8+4];
	st.global.u32 	[%rd25], %r42;
	st.global.u32 	[%rd25+4], %r43;
	atom.shared.add.u32 	%r44, [subgrid_index+8], 1;
	ld.global.u32 	%r82, [%rd7];
$L__BB1_11:
	setp.ne.s32 	%p9, %r82, 4;
	@%p9 bra 	$L__BB1_13;
	ld.shared.u32 	%r45, [subgrid_index+12];
	mul.wide.s32 	%rd26, %r45, 8;
	add.s64 	%rd27, %rd1, %rd26;
	ld.global.u32 	%r46, [%rd8];
	ld.global.u32 	%r47, [%rd8+4];
	st.global.u32 	[%rd27], %r46;
	st.global.u32 	[%rd27+4], %r47;
	atom.shared.add.u32 	%r48, [subgrid_index+12], 1;
$L__BB1_13:
	add.s32 	%r85, %r85, 1;
$L__BB1_14:
	setp.eq.s32 	%p10, %r30, 1;
	@%p10 bra 	$L__BB1_34;
$L__BB1_15:
	setp.ge.s32 	%p11, %r85, %r29;
	mul.wide.u32 	%rd28, %r85, 8;
	add.s64 	%rd9, %rd5, %rd28;
	@%p11 bra 	$L__BB1_24;
	mul.wide.u32 	%rd29, %r85, 4;
	add.s64 	%rd10, %rd6, %rd29;
	ld.global.u32 	%r87, [%rd10];
	setp.ne.s32 	%p12, %r87, 1;
	@%p12 bra 	$L__BB1_18;
	ld.shared.u32 	%r49, [subgrid_index];
	mul.wide.s32 	%rd30, %r49, 8;
	add.s64 	%rd31, %rd4, %rd30;
	ld.global.u32 	%r50, [%rd9];
	ld.global.u32 	%r51, [%rd9+4];
	st.global.u32 	[%rd31], %r50;
	st.global.u32 	[%rd31+4], %r51;
	atom.shared.add.u32 	%r52, [subgrid_index], 1;
	ld.global.u32 	%r87, [%rd10];
$L__BB1_18:
	setp.ne.s32 	%p13, %r87, 2;
	@%p13 bra 	$L__BB1_20;
	ld.shared.u32 	%r53, [subgrid_index+4];
	mul.wide.s32 	%rd32, %r53, 8;
	add.s64 	%rd33, %rd3, %rd32;
	ld.global.u32 	%r54, [%rd9];
	ld.global.u32 	%r55, [%rd9+4];
	st.global.u32 	[%rd33], %r54;
	st.global.u32 	[%rd33+4], %r55;
	atom.shared.add.u32 	%r56, [subgrid_index+4], 1;
	ld.global.u32 	%r87, [%rd10];
$L__BB1_20:
	setp.ne.s32 	%p14, %r87, 3;
	@%p14 bra 	$L__BB1_22;
	ld.shared.u32 	%r57, [subgrid_index+8];
	mul.wide.s32 	%rd34, %r57, 8;
	add.s64 	%rd35, %rd2, %rd34;
	ld.global.u32 	%r58, [%rd9];
	ld.global.u32 	%r59, [%rd9+4];
	st.global.u32 	[%rd35], %r58;
	st.global.u32 	[%rd35+4], %r59;
	atom.shared.add.u32 	%r60, [subgrid_index+8], 1;
	ld.global.u32 	%r87, [%rd10];
$L__BB1_22:
	setp.ne.s32 	%p15, %r87, 4;
	@%p15 bra 	$L__BB1_24;
	ld.shared.u32 	%r61, [subgrid_index+12];
	mul.wide.s32 	%rd36, %r61, 8;
	add.s64 	%rd37, %rd1, %rd36;
	ld.global.u32 	%r62, [%rd9];
	ld.global.u32 	%r63, [%rd9+4];
	st.global.u32 	[%rd37], %r62;
	st.global.u32 	[%rd37+4], %r63;
	atom.shared.add.u32 	%r64, [subgrid_index+12], 1;
$L__BB1_24:
	add.s32 	%r20, %r85, 1;
	setp.ge.s32 	%p16, %r20, %r29;
	@%p16 bra 	$L__BB1_33;
	mul.wide.u32 	%rd38, %r85, 4;
	add.s64 	%rd11, %rd6, %rd38;
	ld.global.u32 	%r90, [%rd11+4];
	setp.ne.s32 	%p17, %r90, 1;
	@%p17 bra 	$L__BB1_27;
	ld.shared.u32 	%r65, [subgrid_index];
	mul.wide.s32 	%rd39, %r65, 8;
	add.s64 	%rd40, %rd4, %rd39;
	ld.global.u32 	%r66, [%rd9+8];
	ld.global.u32 	%r67, [%rd9+12];
	st.global.u32 	[%rd40], %r66;
	st.global.u32 	[%rd40+4], %r67;
	atom.shared.add.u32 	%r68, [subgrid_index], 1;
	ld.global.u32 	%r90, [%rd11+4];
$L__BB1_27:
	setp.ne.s32 	%p18, %r90, 2;
	@%p18 bra 	$L__BB1_29;
	ld.shared.u32 	%r69, [subgrid_index+4];
	mul.wide.s32 	%rd41, %r69, 8;
	add.s64 	%rd42, %rd3, %rd41;
	ld.global.u32 	%r70, [%rd9+8];
	ld.global.u32 	%r71, [%rd9+12];
	st.global.u32 	[%rd42], %r70;
	st.global.u32 	[%rd42+4], %r71;
	atom.shared.add.u32 	%r72, [subgrid_index+4], 1;
	ld.global.u32 	%r90, [%rd11+4];
$L__BB1_29:
	setp.ne.s32 	%p19, %r90, 3;
	@%p19 bra 	$L__BB1_31;
	ld.shared.u32 	%r73, [subgrid_index+8];
	mul.wide.s32 	%rd43, %r73, 8;
	add.s64 	%rd44, %rd2, %rd43;
	ld.global.u32 	%r74, [%rd9+8];
	ld.global.u32 	%r75, [%rd9+12];
	st.global.u32 	[%rd44], %r74;
	st.global.u32 	[%rd44+4], %r75;
	atom.shared.add.u32 	%r76, [subgrid_index+8], 1;
	ld.global.u32 	%r90, [%rd11+4];
$L__BB1_31:
	setp.ne.s32 	%p20, %r90, 4;
	@%p20 bra 	$L__BB1_33;
	ld.shared.u32 	%r77, [subgrid_index+12];
	mul.wide.s32 	%rd45, %r77, 8;
	add.s64 	%rd46, %rd1, %rd45;
	ld.global.u32 	%r78, [%rd9+8];
	ld.global.u32 	%r79, [%rd9+12];
	st.global.u32 	[%rd46], %r78;
	st.global.u32 	[%rd46+4], %r79;
	atom.shared.add.u32 	%r80, [subgrid_index+12], 1;
$L__BB1_33:
	add.s32 	%r85, %r20, 1;
	setp.ne.s32 	%p21, %r85, %r2;
	@%p21 bra 	$L__BB1_15;
$L__BB1_34:
	ret;

}


// ===== COMPILED SASS (sm_100) =====

	.target	sm_100

	.elftype	@"ET_EXEC"


//--------------------- .note.nv.tkinfo           --------------------------
	.section	.note.nv.tkinfo,"",@"SHT_NOTE"
	.sectionflags	@"SHF_NOTE_NV_TKINFO"
	.tkinfo
        /*0018*/ 	.word	0x00000002
        /*0030*/ 	.string	""
        /*0030*/ 	.string	"ptxas"
        /*0030*/ 	.string	"Cuda compilation tools, release 13.0, V13.0.88"
        /*0030*/ 	.string	"Build cuda_13.0.r13.0/compiler.36424714_0"
        /*0030*/ 	.string	"-arch sm_100 -m 64 "



//--------------------- .note.nv.cuinfo           --------------------------
	.section	.note.nv.cuinfo,"",@"SHT_NOTE"
	.sectionflags	@"SHF_NOTE_NV_CUINFO"
        /*0018*/ 	.short	0x0002
        /*001a*/ 	.short	0x0064
        /*001c*/ 	.short	0x0082
	.zero		2


//--------------------- .nv.info                  --------------------------
	.section	.nv.info,"",@"SHT_CUDA_INFO"
	.align	4


	//----- nvinfo : EIATTR_REGCOUNT
	.align		4
        /*0000*/ 	.byte	0x04, 0x2f
        /*0002*/ 	.short	(.L_1 - .L_0)
	.align		4
.L_0:
        /*0004*/ 	.word	index@(_Z17categorize_pointsP5PointPiS1_iii)
        /*0008*/ 	.word	0x0000001a


	//----- nvinfo : EIATTR_FRAME_SIZE
	.align		4
.L_1:
        /*000c*/ 	.byte	0x04, 0x11
        /*000e*/ 	.short	(.L_3 - .L_2)
	.align		4
.L_2:
        /*0010*/ 	.word	index@(_Z17categorize_pointsP5PointPiS1_iii)
        /*0014*/ 	.word	0x00000000


	//----- nvinfo : EIATTR_REGCOUNT
	.align		4
.L_3:
        /*0018*/ 	.byte	0x04, 0x2f
        /*001a*/ 	.short	(.L_5 - .L_4)
	.align		4
.L_4:
        /*001c*/ 	.word	index@(_Z15organize_pointsP5PointPiS0_S0_S0_S0_ii)
        /*0020*/ 	.word	0x0000001e


	//----- nvinfo : EIATTR_FRAME_SIZE
	.align		4
.L_5:
        /*0024*/ 	.byte	0x04, 0x11
        /*0026*/ 	.short	(.L_7 - .L_6)
	.align		4
.L_6:
        /*0028*/ 	.word	index@(_Z15organize_pointsP5PointPiS0_S0_S0_S0_ii)
        /*002c*/ 	.word	0x00000000


	//----- nvinfo : EIATTR_MIN_STACK_SIZE
	.align		4
.L_7:
        /*0030*/ 	.byte	0x04, 0x12
        /*0032*/ 	.short	(.L_9 - .L_8)
	.align		4
.L_8:
        /*0034*/ 	.word	index@(_Z15organize_pointsP5PointPiS0_S0_S0_S0_ii)
        /*0038*/ 	.word	0x00000000


	//----- nvinfo : EIATTR_MIN_STACK_SIZE
	.align		4
.L_9:
        /*003c*/ 	.byte	0x04, 0x12
        /*003e*/ 	.short	(.L_11 - .L_10)
	.align		4
.L_10:
        /*0040*/ 	.word	index@(_Z17categorize_pointsP5PointPiS1_iii)
        /*0044*/ 	.word	0x00000000
.L_11:


//--------------------- .nv.compat                --------------------------
	.section	.nv.compat,"",@"SHT_CUDA_COMPAT_INFO"
	.align	4
        /*0000*/ 	.byte	0x02, 0x09, 0x00, 0x00, 0x02, 0x02, 0x01, 0x00, 0x02, 0x05, 0x05, 0x00, 0x03, 0x07, 0x01, 0x01
        /*0010*/ 	.byte	0x02, 0x03, 0x00, 0x00, 0x02, 0x06, 0x01, 0x00, 0x04, 0x0b, 0x08, 0x00, 0x09, 0x00, 0x00, 0x00
        /*0020*/ 	.byte	0x00, 0x00, 0x00, 0x00


//--------------------- .nv.info._Z15organize_pointsP5PointPiS0_S0_S0_S0_ii --------------------------
	.section	.nv.info._Z15organize_pointsP5PointPiS0_S0_S0_S0_ii,"",@"SHT_CUDA_INFO"
	.sectionflags	@""
	.align	4


	//----- nvinfo : EIATTR_CUDA_API_VERSION
	.align		4
        /*0000*/ 	.byte	0x04, 0x37
        /*0002*/ 	.short	(.L_13 - .L_12)
.L_12:
        /*0004*/ 	.word	0x00000082


	//----- nvinfo : EIATTR_KPARAM_INFO
	.align		4
.L_13:
        /*0008*/ 	.byte	0x04, 0x17
        /*000a*/ 	.short	(.L_15 - .L_14)
.L_14:
        /*000c*/ 	.word	0x00000000
        /*0010*/ 	.short	0x0007
        /*0012*/ 	.short	0x0034
        /*0014*/ 	.byte	0x00, 0xf0, 0x11, 0x00


	//----- nvinfo : EIATTR_KPARAM_INFO
	.align		4
.L_15:
        /*0018*/ 	.byte	0x04, 0x17
        /*001a*/ 	.short	(.L_17 - .L_16)
.L_16:
        /*001c*/ 	.word	0x00000000
        /*0020*/ 	.short	0x0006
        /*0022*/ 	.short	0x0030
        /*0024*/ 	.byte	0x00, 0xf0, 0x11, 0x00


	//----- nvinfo : EIATTR_KPARAM_INFO
	.align		4
.L_17:
        /*0028*/ 	.byte	0x04, 0x17
        /*002a*/ 	.short	(.L_19 - .L_18)
.L_18:
        /*002c*/ 	.word	0x00000000
        /*0030*/ 	.short	0x0005
        /*0032*/ 	.short	0x0028
        /*0034*/ 	.byte	0x00, 0xf5, 0x21, 0x00


	//----- nvinfo : EIATTR_KPARAM_INFO
	.align		4
.L_19:
        /*0038*/ 	.byte	0x04, 0x17
        /*003a*/ 	.short	(.L_21 - .L_20)
.L_20:
        /*003c*/ 	.word	0x00000000
        /*0040*/ 	.short	0x0004
        /*0042*/ 	.short	0x0020
        /*0044*/ 	.byte	0x00, 0xf5, 0x21, 0x00


	//----- nvinfo : EIATTR_KPARAM_INFO
	.align		4
.L_21:
        /*0048*/ 	.byte	0x04, 0x17
        /*004a*/ 	.short	(.L_23 - .L_22)
.L_22:
        /*004c*/ 	.word	0x00000000
        /*0050*/ 	.short	0x0003
        /*0052*/ 	.short	0x0018
        /*0054*/ 	.byte	0x00, 0xf5, 0x21, 0x00


	//----- nvinfo : EIATTR_KPARAM_INFO
	.align		4
.L_23:
        /*0058*/ 	.byte	0x04, 0x17
        /*005a*/ 	.short	(.L_25 - .L_24)
.L_24:
        /*005c*/ 	.word	0x00000000
        /*0060*/ 	.short	0x0002
        /*0062*/ 	.short	0x0010
        /*0064*/ 	.byte	0x00, 0xf5, 0x21, 0x00


	//----- nvinfo : EIATTR_KPARAM_INFO
	.align		4
.L_25:
        /*0068*/ 	.byte	0x04, 0x17
        /*006a*/ 	.short	(.L_27 - .L_26)
.L_26:
        /*006c*/ 	.word	0x00000000
        /*0070*/ 	.short	0x0001
        /*0072*/ 	.short	0x0008
        /*0074*/ 	.byte	0x00, 0xf5, 0x21, 0x00


	//----- nvinfo : EIATTR_KPARAM_INFO
	.align		4
.L_27:
        /*0078*/ 	.byte	0x04, 0x17
        /*007a*/ 	.short	(.L_29 - .L_28)
.L_28:
        /*007c*/ 	.word	0x00000000
        /*0080*/ 	.short	0x0000
        /*0082*/ 	.short	0x0000
        /*0084*/ 	.byte	0x00, 0xf5, 0x21, 0x00


	//----- nvinfo : EIATTR_SPARSE_MMA_MASK
	.align		4
.L_29:
        /*0088*/ 	.byte	0x03, 0x50
        /*008a*/ 	.short	0x0000


	//----- nvinfo : EIATTR_MAXREG_COUNT
	.align		4
        /*008c*/ 	.byte	0x03, 0x1b
        /*008e*/ 	.short	0x00ff


	//----- nvinfo : EIATTR_NUM_BARRIERS
	.align		4
        /*0090*/ 	.byte	0x02, 0x4c
        /*0092*/ 	.byte	0x01
	.zero		1


	//----- nvinfo : EIATTR_MERCURY_ISA_VERSION
	.align		4
        /*0094*/ 	.byte	0x03, 0x5f
        /*0096*/ 	.short	0x0101


	//----- nvinfo : EIATTR_VRC_CTA_INIT_COUNT
	.align		4
        /*0098*/ 	.byte	0x02, 0x4a
	.zero		1
	.zero		1


	//----- nvinfo : EIATTR_EXIT_INSTR_OFFSETS
	.align		4
        /*009c*/ 	.byte	0x04, 0x1c
        /*009e*/ 	.short	(.L_31 - .L_30)


	//   ....[0]....
.L_30:
        /*00a0*/ 	.word	0x000000b0


	//   ....[1]....
        /*00a4*/ 	.word	0x00000600


	//   ....[2]....
        /*00a8*/ 	.word	0x00000e40


	//----- nvinfo : EIATTR_CRS_STACK_SIZE
	.align		4
.L_31:
        /*00ac*/ 	.byte	0x04, 0x1e
        /*00ae*/ 	.short	(.L_33 - .L_32)
.L_32:
        /*00b0*/ 	.word	0x00000000


	//----- nvinfo : EIATTR_CBANK_PARAM_SIZE
	.align		4
.L_33:
        /*00b4*/ 	.byte	0x03, 0x19
        /*00b6*/ 	.short	0x0038


	//----- nvinfo : EIATTR_PARAM_CBANK
	.align		4
        /*00b8*/ 	.byte	0x04, 0x0a
        /*00ba*/ 	.short	(.L_35 - .L_34)
	.align		4
.L_34:
        /*00bc*/ 	.word	index@(.nv.constant0._Z15organize_pointsP5PointPiS0_S0_S0_S0_ii)
        /*00c0*/ 	.short	0x0380
        /*00c2*/ 	.short	0x0038


	//----- nvinfo : EIATTR_SW_WAR
	.align		4
.L_35:
        /*00c4*/ 	.byte	0x04, 0x36
        /*00c6*/ 	.short	(.L_37 - .L_36)
.L_36:
        /*00c8*/ 	.word	0x00000008
.L_37:


//--------------------- .nv.info._Z17categorize_pointsP5PointPiS1_iii --------------------------
	.section	.nv.info._Z17categorize_pointsP5PointPiS1_iii,"",@"SHT_CUDA_INFO"
	.sectionflags	@""
	.align	4


	//----- nvinfo : EIATTR_CUDA_API_VERSION
	.align		4
        /*0000*/ 	.byte	0x04, 0x37
        /*0002*/ 	.short	(.L_39 - .L_38)
.L_38:
        /*0004*/ 	.word	0x00000082


	//----- nvinfo : EIATTR_KPARAM_INFO
	.align		4
.L_39:
        /*0008*/ 	.byte	0x04, 0x17
        /*000a*/ 	.short	(.L_41 - .L_40)
.L_40:
        /*000c*/ 	.word	0x00000000
        /*0010*/ 	.short	0x0005
        /*0012*/ 	.short	0x0020
        /*0014*/ 	.byte	0x00, 0xf0, 0x11, 0x00


	//----- nvinfo : EIATTR_KPARAM_INFO
	.align		4
.L_41:
        /*0018*/ 	.byte	0x04, 0x17
        /*001a*/ 	.short	(.L_43 - .L_42)
.L_42:
        /*001c*/ 	.word	0x00000000
        /*0020*/ 	.short	0x0004
        /*0022*/ 	.short	0x001c
        /*0024*/ 	.byte	0x00, 0xf0, 0x11, 0x00


	//----- nvinfo : EIATTR_KPARAM_INFO
	.align		4
.L_43:
        /*0028*/ 	.byte	0x04, 0x17
        /*002a*/ 	.short	(.L_45 - .L_44)
.L_44:
        /*002c*/ 	.word	0x00000000
        /*0030*/ 	.short	0x0003
        /*0032*/ 	.short	0x0018
        /*0034*/ 	.byte	0x00, 0xf0, 0x11, 0x00


	//----- nvinfo : EIATTR_KPARAM_INFO
	.align		4
.L_45:
        /*0038*/ 	.byte	0x04, 0x17
        /*003a*/ 	.short	(.L_47 - .L_46)
.L_46:
        /*003c*/ 	.word	0x00000000
        /*0040*/ 	.short	0x0002
        /*0042*/ 	.short	0x0010
        /*0044*/ 	.byte	0x00, 0xf5, 0x21, 0x00


	//----- nvinfo : EIATTR_KPARAM_INFO
	.align		4
.L_47:
        /*0048*/ 	.byte	0x04, 0x17
        /*004a*/ 	.short	(.L_49 - .L_48)
.L_48:
        /*004c*/ 	.word	0x00000000
        /*0050*/ 	.short	0x0001
        /*0052*/ 	.short	0x0008
        /*0054*/ 	.byte	0x00, 0xf5, 0x21, 0x00


	//----- nvinfo : EIATTR_KPARAM_INFO
	.align		4
.L_49:
        /*0058*/ 	.byte	0x04, 0x17
        /*005a*/ 	.short	(.L_51 - .L_50)
.L_50:
        /*005c*/ 	.word	0x00000000
        /*0060*/ 	.short	0x0000
        /*0062*/ 	.short	0x0000
        /*0064*/ 	.byte	0x00, 0xf5, 0x21, 0x00


	//----- nvinfo : EIATTR_SPARSE_MMA_MASK
	.align		4
.L_51:
        /*0068*/ 	.byte	0x03, 0x50
        /*006a*/ 	.short	0x0000


	//----- nvinfo : EIATTR_MAXREG_COUNT
	.align		4
        /*006c*/ 	.byte	0x03, 0x1b
        /*006e*/ 	.short	0x00ff


	//----- nvinfo : EIATTR_NUM_BARRIERS
	.align		4
        /*0070*/ 	.byte	0x02, 0x4c
        /*0072*/ 	.byte	0x01
	.zero		1


	//----- nvinfo : EIATTR_MERCURY_ISA_VERSION
	.align		4
        /*0074*/ 	.byte	0x03, 0x5f
        /*0076*/ 	.short	0x0101


	//----- nvinfo : EIATTR_INT_WARP_WIDE_INSTR_OFFSETS
	.align		4
        /*0078*/ 	.byte	0x04, 0x31
        /*007a*/ 	.short	(.L_53 - .L_52)


	//   ....[0]....
.L_52:
        /*007c*/ 	.word	0x00001020


	//   ....[1]....
        /*0080*/ 	.word	0x00001030


	//   ....[2]....
        /*0084*/ 	.word	0x00001060


	//   ....[3]....
        /*0088*/ 	.word	0x00001070


	//   ....[4]....
        /*008c*/ 	.word	0x00001080


	//----- nvinfo : EIATTR_VRC_CTA_INIT_COUNT
	.align		4
.L_53:
        /*0090*/ 	.byte	0x02, 0x4a
	.zero		1
	.zero		1


	//----- nvinfo : EIATTR_EXIT_INSTR_OFFSETS
	.align		4
        /*0094*/ 	.byte	0x04, 0x1c
        /*0096*/ 	.short	(.L_55 - .L_54)


	//   ....[0]....
.L_54:
        /*0098*/ 	.word	0x00001150


	//   ....[1]....
        /*009c*/ 	.word	0x00001210


	//----- nvinfo : EIATTR_CRS_STACK_SIZE
	.align		4
.L_55:
        /*00a0*/ 	.byte	0x04, 0x1e
        /*00a2*/ 	.short	(.L_57 - .L_56)
.L_56:
        /*00a4*/ 	.word	0x00000000


	//----- nvinfo : EIATTR_CBANK_PARAM_SIZE
	.align		4
.L_57:
        /*00a8*/ 	.byte	0x03, 0x19
        /*00aa*/ 	.short	0x0024


	//----- nvinfo : EIATTR_PARAM_CBANK
	.align		4
        /*00ac*/ 	.byte	0x04, 0x0a
        /*00ae*/ 	.short	(.L_59 - .L_58)
	.align		4
.L_58:
        /*00b0*/ 	.word	index@(.nv.constant0._Z17categorize_pointsP5PointPiS1_iii)
        /*00b4*/ 	.short	0x0380
        /*00b6*/ 	.short	0x0024


	//----- nvinfo : EIATTR_SW_WAR
	.align		4
.L_59:
        /*00b8*/ 	.byte	0x04, 0x36
        /*00ba*/ 	.short	(.L_61 - .L_60)
.L_60:
        /*00bc*/ 	.word	0x00000008
.L_61:


//--------------------- .nv.callgraph             --------------------------
	.section	.nv.callgraph,"",@"SHT_CUDA_CALLGRAPH"
	.align	4
	.sectionentsize	8
	.align		4
        /*0000*/ 	.word	0x00000000
	.align		4
        /*0004*/ 	.word	0xffffffff
	.align		4
        /*0008*/ 	.word	0x00000000
	.align		4
        /*000c*/ 	.word	0xfffffffe
	.align		4
        /*0010*/ 	.word	0x00000000
	.align		4
        /*0014*/ 	.word	0xfffffffd
	.align		4
        /*0018*/ 	.word	0x00000000
	.align		4
        /*001c*/ 	.word	0xfffffffc


//--------------------- .text._Z15organize_pointsP5PointPiS0_S0_S0_S0_ii --------------------------
	.section	.text._Z15organize_pointsP5PointPiS0_S0_S0_S0_ii,"ax",@progbits
	.align	128
        .global         _Z15organize_pointsP5PointPiS0_S0_S0_S0_ii
        .type           _Z15organize_pointsP5PointPiS0_S0_S0_S0_ii,@function
        .size           _Z15organize_pointsP5PointPiS0_S0_S0_S0_ii,(.L_x_60 - _Z15organize_pointsP5PointPiS0_S0_S0_S0_ii)
        .other          _Z15organize_pointsP5PointPiS0_S0_S0_S0_ii,@"STO_CUDA_ENTRY STV_DEFAULT"
_Z15organize_pointsP5PointPiS0_S0_S0_S0_ii:
.text._Z15organize_pointsP5PointPiS0_S0_S0_S0_ii:
[----:B------:R-:W-:Y:S01]  /*0000*/  LDC R1, c[0x0][0x37c] ;  /* 0x0000df00ff017b82 */ /* 0x000fe20000000800 */
[----:B------:R-:W0:Y:S07]  /*0010*/  S2R R0, SR_TID.X ;  /* 0x0000000000007919 */ /* 0x000e2e0000002100 */
[----:B------:R-:W1:Y:S01]  /*0020*/  LDC R17, c[0x0][0x3b4] ;  /* 0x0000ed00ff117b82 */ /* 0x000e620000000800 */
[C---:B0-----:R-:W-:Y:S01]  /*0030*/  ISETP.NE.AND P0, PT, R0.reuse, RZ, PT ;  /* 0x000000ff0000720c */ /* 0x041fe20003f05270 */
[----:B-1----:R-:W-:-:S05]  /*0040*/  IMAD.IADD R3, R0, 0x1, R17 ;  /* 0x0000000100037824 */ /* 0x002fca00078e0211 */
[----:B------:R-:W-:-:S07]  /*0050*/  ISETP.GE.U32.AND P1, PT, R0, R3, PT ;  /* 0x000000030000720c */ /* 0x000fce0003f26070 */
[----:B------:R-:W0:Y:S01]  /*0060*/  @!P0 S2R R5, SR_CgaCtaId ;  /* 0x0000000000058919 */ /* 0x000e220000008800 */
[----:B------:R-:W-:-:S04]  /*0070*/  @!P0 MOV R2, 0x400 ;  /* 0x0000040000028802 */ /* 0x000fc80000000f00 */
[----:B0-----:R-:W-:-:S05]  /*0080*/  @!P0 LEA R2, R5, R2, 0x18 ;  /* 0x0000000205028211 */ /* 0x001fca00078ec0ff */
[----:B------:R0:W-:Y:S01]  /*0090*/  @!P0 STS.128 [R2], RZ ;  /* 0x000000ff02008388 */ /* 0x0001e20000000c00 */
[----:B------:R-:W-:Y:S06]  /*00a0*/  BAR.SYNC.DEFER_BLOCKING 0x0 ;  /* 0x0000000000007b1d */ /* 0x000fec0000010000 */
[----:B------:R-:W-:Y:S05]  /*00b0*/  @P1 EXIT ;  /* 0x000000000000194d */ /* 0x000fea0003800000 */
[----:B0-----:R-:W-:Y:S01]  /*00c0*/  LOP3.LUT R2, R17, 0x1, RZ, 0xc0, !PT ;  /* 0x0000000111027812 */ /* 0x001fe200078ec0ff */
[----:B------:R-:W0:Y:S03]  /*00d0*/  LDCU.64 UR6, c[0x0][0x358] ;  /* 0x00006b00ff0677ac */ /* 0x000e260008000a00 */
[----:B------:R-:W-:-:S13]  /*00e0*/  ISETP.NE.U32.AND P0, PT, R2, 0x1, PT ;  /* 0x000000010200780c */ /* 0x000fda0003f05070 */
[----:B------:R-:W-:Y:S05]  /*00f0*/  @P0 BRA `(.L_x_0) ;  /* 0x0000000400200947 */ /* 0x000fea0003800000 */
[----:B------:R-:W1:Y:S01]  /*0100*/  LDCU UR4, c[0x0][0x3b0] ;  /* 0x00007600ff0477ac */ /* 0x000e620008000800 */
[----:B------:R-:W-:Y:S01]  /*0110*/  BSSY.RECONVERGENT B0, `(.L_x_1) ;  /* 0x0000045000007945 */ /* 0x000fe20003800200 */
[----:B-1----:R-:W-:-:S13]  /*0120*/  ISETP.GE.AND P0, PT, R0, UR4, PT ;  /* 0x0000000400007c0c */ /* 0x002fda000bf06270 */
[----:B------:R-:W-:Y:S05]  /*0130*/  @P0 BRA `(.L_x_2) ;  /* 0x0000000400080947 */ /* 0x000fea0003800000 */
[----:B------:R-:W1:Y:S08]  /*0140*/  LDC.64 R4, c[0x0][0x388] ;  /* 0x0000e200ff047b82 */ /* 0x000e700000000a00 */
[----:B------:R-:W2:Y:S01]  /*0150*/  LDC.64 R6, c[0x0][0x380] ;  /* 0x0000e000ff067b82 */ /* 0x000ea20000000a00 */
[----:B-1----:R-:W-:-:S05]  /*0160*/  IMAD.WIDE.U32 R4, R0, 0x4, R4 ;  /* 0x0000000400047825 */ /* 0x002fca00078e0004 */
[----:B0-----:R-:W3:Y:S01]  /*0170*/  LDG.E R2, desc[UR6][R4.64] ;  /* 0x0000000604027981 */ /* 0x001ee2000c1e1900 */
[----:B------:R-:W-:Y:S01]  /*0180*/  BSSY.RECONVERGENT B1, `(.L_x_3) ;  /* 0x0000010000017945 */ /* 0x000fe20003800200 */
[----:B--2---:R-:W-:Y:S01]  /*0190*/  IMAD.WIDE.U32 R6, R0, 0x8, R6 ;  /* 0x0000000800067825 */ /* 0x004fe200078e0006 */
[----:B---3--:R-:W-:-:S13]  /*01a0*/  ISETP.NE.AND P0, PT, R2, 0x1, PT ;  /* 0x000000010200780c */ /* 0x008fda0003f05270 */
[----:B------:R-:W-:Y:S05]  /*01b0*/  @P0 BRA `(.L_x_4) ;  /* 0x0000000000300947 */ /* 0x000fea0003800000 */
[----:B------:R-:W2:Y:S04]  /*01c0*/  LDG.E R13, desc[UR6][R6.64] ;  /* 0x00000006060d7981 */ /* 0x000ea8000c1e1900 */
[----:B------:R-:W3:Y:S01]  /*01d0*/  LDG.E R15, desc[UR6][R6.64+0x4] ;  /* 0x00000406060f7981 */ /* 0x000ee2000c1e1900 */
[----:B------:R-:W0:Y:S01]  /*01e0*/  S2UR UR5, SR_CgaCtaId ;  /* 0x00000000000579c3 */ /* 0x000e220000008800 */
[----:B------:R-:W-:-:S07]  /*01f0*/  UMOV UR4, 0x400 ;  /* 0x0000040000047882 */ /* 0x000fce0000000000 */
[----:B------:R-:W1:Y:S01]  /*0200*/  LDC.64 R8, c[0x0][0x390] ;  /* 0x0000e400ff087b82 */ /* 0x000e620000000a00 */
[----:B0-----:R-:W-:-:S09]  /*0210*/  ULEA UR4, UR5, UR4, 0x18 ;  /* 0x0000000405047291 */ /* 0x001fd2000f8ec0ff */
[----:B------:R-:W1:Y:S04]  /*0220*/  LDS R11, [UR4] ;  /* 0x00000004ff0b7984 */ /* 0x000e680008000800 */
[----:B------:R-:W-:Y:S01]  /*0230*/  ATOMS.POPC.INC.32 RZ, [UR4] ;  /* 0x00000000ffff7f8c */ /* 0x000fe2000d800004 */
[----:B-1----:R-:W-:-:S05]  /*0240*/  IMAD.WIDE R8, R11, 0x8, R8 ;  /* 0x000000080b087825 */ /* 0x002fca00078e0208 */
[----:B--2---:R0:W-:Y:S04]  /*0250*/  STG.E desc[UR6][R8.64], R13 ;  /* 0x0000000d08007986 */ /* 0x0041e8000c101906 */
[----:B---3--:R0:W-:Y:S04]  /*0260*/  STG.E desc[UR6][R8.64+0x4], R15 ;  /* 0x0000040f08007986 */ /* 0x0081e8000c101906 */
[----:B------:R0:W5:Y:S02]  /*0270*/  LDG.E R2, desc[UR6][R4.64] ;  /* 0x0000000604027981 */ /* 0x000164000c1e1900 */
.L_x_4:
[----:B------:R-:W-:Y:S05]  /*0280*/  BSYNC.RECONVERGENT B1 ;  /* 0x0000000000017941 */ /* 0x000fea0003800200 */
.L_x_3:
[----:B-----5:R-:W-:Y:S01]  /*0290*/  ISETP.NE.AND P0, PT, R2, 0x2, PT ;  /* 0x000000020200780c */ /* 0x020fe20003f05270 */
[----:B------:R-:W-:-:S12]  /*02a0*/  BSSY.RECONVERGENT B1, `(.L_x_5) ;  /* 0x000000e000017945 */ /* 0x000fd80003800200 */
[----:B------:R-:W-:Y:S05]  /*02b0*/  @P0 BRA `(.L_x_6) ;  /* 0x0000000000300947 */ /* 0x000fea0003800000 */
[----:B0-----:R-:W2:Y:S04]  /*02c0*/  LDG.E R13, desc[UR6][R6.64] ;  /* 0x00000006060d7981 */ /* 0x001ea8000c1e1900 */
[----:B------:R-:W3:Y:S01]  /*02d0*/  LDG.E R15, desc[UR6][R6.64+0x4] ;  /* 0x00000406060f7981 */ /* 0x000ee2000c1e1900 */
[----:B------:R-:W0:Y:S01]  /*02e0*/  S2UR UR5, SR_CgaCtaId ;  /* 0x00000000000579c3 */ /* 0x000e220000008800 */
[----:B------:R-:W-:-:S07]  /*02f0*/  UMOV UR4, 0x400 ;  /* 0x0000040000047882 */ /* 0x000fce0000000000 */
[----:B------:R-:W1:Y:S01]  /*0300*/  LDC.64 R8, c[0x0][0x398] ;  /* 0x0000e600ff087b82 */ /* 0x000e620000000a00 */
[----:B0-----:R-:W-:-:S09]  /*0310*/  ULEA UR4, UR5, UR4, 0x18 ;  /* 0x0000000405047291 */ /* 0x001fd2000f8ec0ff */
[----:B------:R-:W1:Y:S04]  /*0320*/  LDS R11, [UR4+0x4] ;  /* 0x00000404ff0b7984 */ /* 0x000e680008000800 */
[----:B------:R-:W-:Y:S01]  /*0330*/  ATOMS.POPC.INC.32 RZ, [UR4+0x4] ;  /* 0x00000400ffff7f8c */ /* 0x000fe2000d800004 */
[----:B-1----:R-:W-:-:S05]  /*0340*/  IMAD.WIDE R8, R11, 0x8, R8 ;  /* 0x000000080b087825 */ /* 0x002fca00078e0208 */
[----:B--2---:R1:W-:Y:S04]  /*0350*/  STG.E desc[UR6][R8.64], R13 ;  /* 0x0000000d08007986 */ /* 0x0043e8000c101906 */
[----:B---3--:R1:W-:Y:S04]  /*0360*/  STG.E desc[UR6][R8.64+0x4], R15 ;  /* 0x0000040f08007986 */ /* 0x0083e8000c101906 */
[----:B------:R1:W5:Y:S02]  /*0370*/  LDG.E R2, desc[UR6][R4.64] ;  /* 0x0000000604027981 */ /* 0x000364000c1e1900 */
.L_x_6:
[----:B------:R-:W-:Y:S05]  /*0380*/  BSYNC.RECONVERGENT B1 ;  /* 0x0000000000017941 */ /* 0x000fea0003800200 */
.L_x_5:
[----:B-----5:R-:W-:Y:S01]  /*0390*/  ISETP.NE.AND P0, PT, R2, 0x3, PT ;  /* 0x000000030200780c */ /* 0x020fe20003f05270 */
[----:B------:R-:W-:-:S12]  /*03a0*/  BSSY.RECONVERGENT B1, `(.L_x_7) ;  /* 0x000000e000017945 */ /* 0x000fd80003800200 */
[----:B------:R-:W-:Y:S05]  /*03b0*/  @P0 BRA `(.L_x_8) ;  /* 0x0000000000300947 */ /* 0x000fea0003800000 */
[----:B01----:R-:W2:Y:S04]  /*03c0*/  LDG.E R13, desc[UR6][R6.64] ;  /* 0x00000006060d7981 */ /* 0x003ea8000c1e1900 */
        /* <DEDUP_REMOVED lines=11> */
.L_x_8:
[----:B------:R-:W-:Y:S05]  /*0480*/  BSYNC.RECONVERGENT B1 ;  /* 0x0000000000017941 */ /* 0x000fea0003800200 */
.L_x_7:
[----:B-----5:R-:W-:-:S13]  /*0490*/  ISETP.NE.AND P0, PT, R2, 0x4, PT ;  /* 0x000000040200780c */ /* 0x020fda0003f05270 */
[----:B------:R-:W-:Y:S05]  /*04a0*/  @P0 BRA `(.L_x_2) ;  /* 0x00000000002c0947 */ /* 0x000fea0003800000 */
[----:B------:R-:W3:Y:S04]  /*04b0*/  LDG.E R11, desc[UR6][R6.64] ;  /* 0x00000006060b7981 */ /* 0x000ee8000c1e1900 */
[----:B012---:R-:W2:Y:S01]  /*04c0*/  LDG.E R13, desc[UR6][R6.64+0x4] ;  /* 0x00000406060d7981 */ /* 0x007ea2000c1e1900 */
[----:B------:R-:W0:Y:S01]  /*04d0*/  S2UR UR5, SR_CgaCtaId ;  /* 0x00000000000579c3 */ /* 0x000e220000008800 */
[----:B------:R-:W-:-:S07]  /*04e0*/  UMOV UR4, 0x400 ;  /* 0x0000040000047882 */ /* 0x000fce0000000000 */
[----:B------:R-:W1:Y:S01]  /*04f0*/  LDC.64 R4, c[0x0][0x3a8] ;  /* 0x0000ea00ff047b82 */ /* 0x000e620000000a00 */
[----:B0-----:R-:W-:-:S09]  /*0500*/  ULEA UR4, UR5, UR4, 0x18 ;  /* 0x0000000405047291 */ /* 0x001fd2000f8ec0ff */
[----:B------:R-:W1:Y:S04]  /*0510*/  LDS R9, [UR4+0xc] ;  /* 0x00000c04ff097984 */ /* 0x000e680008000800 */
[----:B------:R-:W-:Y:S01]  /*0520*/  ATOMS.POPC.INC.32 RZ, [UR4+0xc] ;  /* 0x00000c00ffff7f8c */ /* 0x000fe2000d800004 */
[----:B-1----:R-:W-:-:S05]  /*0530*/  IMAD.WIDE R4, R9, 0x8, R4 ;  /* 0x0000000809047825 */ /* 0x002fca00078e0204 */
[----:B---3--:R3:W-:Y:S04]  /*0540*/  STG.E desc[UR6][R4.64], R11 ;  /* 0x0000000b04007986 */ /* 0x0087e8000c101906 */
[----:B--2---:R3:W-:Y:S02]  /*0550*/  STG.E desc[UR6][R4.64+0x4], R13 ;  /* 0x0000040d04007986 */ /* 0x0047e4000c101906 */
.L_x_2:
[----:B0-----:R-:W-:Y:S05]  /*0560*/  BSYNC.RECONVERGENT B0 ;  /* 0x0000000000007941 */ /* 0x001fea0003800200 */
.L_x_1:
[----:B------:R-:W-:-:S07]  /*0570*/  VIADD R0, R0, 0x1 ;  /* 0x0000000100007836 */ /* 0x000fce0000000000 */
.L_x_0:
[----:B------:R-:W4:Y:S01]  /*0580*/  LDC R19, c[0x0][0x3b0] ;  /* 0x0000ec00ff137b82 */ /* 0x000f220000000800 */
[----:B------:R-:W-:-:S07]  /*0590*/  ISETP.NE.AND P0, PT, R17, 0x1, PT ;  /* 0x000000011100780c */ /* 0x000fce0003f05270 */
[----:B-123--:R-:W1:Y:S08]  /*05a0*/  LDC.64 R4, c[0x0][0x390] ;  /* 0x0000e400ff047b82 */ /* 0x00ee700000000a00 */
[----:B------:R-:W2:Y:S08]  /*05b0*/  LDC.64 R6, c[0x0][0x398] ;  /* 0x0000e600ff067b82 */ /* 0x000eb00000000a00 */
[----:B------:R-:W3:Y:S08]  /*05c0*/  LDC.64 R8, c[0x0][0x3a0] ;  /* 0x0000e800ff087b82 */ /* 0x000ef00000000a00 */
[----:B------:R-:W0:Y:S08]  /*05d0*/  LDC.64 R10, c[0x0][0x3a8] ;  /* 0x0000ea00ff0a7b82 */ /* 0x000e300000000a00 */
[----:B------:R-:W0:Y:S08]  /*05e0*/  LDC.64 R12, c[0x0][0x388] ;  /* 0x0000e200ff0c7b82 */ /* 0x000e300000000a00 */
[----:B------:R-:W0:Y:S02]  /*05f0*/  LDC.64 R14, c[0x0][0x380] ;  /* 0x0000e000ff0e7b82 */ /* 0x000e240000000a00 */
[----:B0---4-:R-:W-:Y:S05]  /*0600*/  @!P0 EXIT ;  /* 0x000000000000894d */ /* 0x011fea0003800000 */
.L_x_25:
[C---:B------:R-:W-:Y:S01]  /*0610*/  ISETP.GE.AND P0, PT, R0.reuse, R19, PT ;  /* 0x000000130000720c */ /* 0x040fe20003f06270 */
[----:B------:R-:W-:Y:S01]  /*0620*/  BSSY.RECONVERGENT B0, `(.L_x_9) ;  /* 0x000003e000007945 */ /* 0x000fe20003800200 */
[----:B------:R-:W-:-:S11]  /*0630*/  IMAD.WIDE.U32 R16, R0, 0x8, R14 ;  /* 0x0000000800107825 */ /* 0x000fd600078e000e */
[----:B0---4-:R-:W-:Y:S05]  /*0640*/  @P0 BRA `(.L_x_10) ;  /* 0x0000000000ec0947 */ /* 0x011fea0003800000 */
[----:B------:R-:W-:-:S05]  /*0650*/  IMAD.WIDE.U32 R20, R0, 0x4, R12 ;  /* 0x0000000400147825 */ /* 0x000fca00078e000c */
[----:B------:R-:W4:Y:S01]  /*0660*/  LDG.E R2, desc[UR6][R20.64] ;  /* 0x0000000614027981 */ /* 0x000f22000c1e1900 */
[----:B------:R-:W-:Y:S01]  /*0670*/  BSSY.RECONVERGENT B1, `(.L_x_11) ;  /* 0x000000e000017945 */ /* 0x000fe20003800200 */
[----:B----4-:R-:W-:-:S13]  /*0680*/  ISETP.NE.AND P0, PT, R2, 0x1, PT ;  /* 0x000000010200780c */ /* 0x010fda0003f05270 */
[----:B------:R-:W-:Y:S05]  /*0690*/  @P0 BRA `(.L_x_12) ;  /* 0x00000000002c0947 */ /* 0x000fea0003800000 */
[----:B------:R-:W4:Y:S04]  /*06a0*/  LDG.E R25, desc[UR6][R16.64] ;  /* 0x0000000610197981 */ /* 0x000f28000c1e1900 */
[----:B------:R-:W2:Y:S01]  /*06b0*/  LDG.E R27, desc[UR6][R16.64+0x4] ;  /* 0x00000406101b7981 */ /* 0x000ea2000c1e1900 */
[----:B------:R-:W0:Y:S01]  /*06c0*/  S2UR UR5, SR_CgaCtaId ;  /* 0x00000000000579c3 */ /* 0x000e220000008800 */
[----:B------:R-:W-:Y:S02]  /*06d0*/  UMOV UR4, 0x400 ;  /* 0x0000040000047882 */ /* 0x000fe40000000000 */
[----:B0-----:R-:W-:-:S09]  /*06e0*/  ULEA UR4, UR5, UR4, 0x18 ;  /* 0x0000000405047291 */ /* 0x001fd2000f8ec0ff */
[----:B------:R-:W1:Y:S04]  /*06f0*/  LDS R23, [UR4] ;  /* 0x00000004ff177984 */ /* 0x000e680008000800 */
[----:B------:R-:W-:Y:S01]  /*0700*/  ATOMS.POPC.INC.32 RZ, [UR4] ;  /* 0x00000000ffff7f8c */ /* 0x000fe2000d800004 */
[----:B-1----:R-:W-:-:S05]  /*0710*/  IMAD.WIDE R22, R23, 0x8, R4 ;  /* 0x0000000817167825 */ /* 0x002fca00078e0204 */
[----:B----4-:R0:W-:Y:S04]  /*0720*/  STG.E desc[UR6][R22.64], R25 ;  /* 0x0000001916007986 */ /* 0x0101e8000c101906 */
[----:B--2---:R0:W-:Y:S04]  /*0730*/  STG.E desc[UR6][R22.64+0x4], R27 ;  /* 0x0000041b16007986 */ /* 0x0041e8000c101906 */
[----:B------:R0:W5:Y:S02]  /*0740*/  LDG.E R2, desc[UR6][R20.64] ;  /* 0x0000000614027981 */ /* 0x000164000c1e1900 */
.L_x_12:
[----:B------:R-:W-:Y:S05]  /*0750*/  BSYNC.RECONVERGENT B1 ;  /* 0x0000000000017941 */ /* 0x000fea0003800200 */
.L_x_11:
[----:B-----5:R-:W-:Y:S01]  /*0760*/  ISETP.NE.AND P0, PT, R2, 0x2, PT ;  /* 0x000000020200780c */ /* 0x020fe20003f05270 */
[----:B------:R-:W-:-:S12]  /*0770*/  BSSY.RECONVERGENT B1, `(.L_x_13) ;  /* 0x000000d000017945 */ /* 0x000fd80003800200 */
[----:B------:R-:W-:Y:S05]  /*0780*/  @P0 BRA `(.L_x_14) ;  /* 0x00000000002c0947 */ /* 0x000fea0003800000 */
[----:B0-----:R-:W4:Y:S04]  /*0790*/  LDG.E R25, desc[UR6][R16.64] ;  /* 0x0000000610197981 */ /* 0x001f28000c1e1900 */
[----:B------:R-:W3:Y:S01]  /*07a0*/  LDG.E R27, desc[UR6][R16.64+0x4] ;  /* 0x00000406101b7981 */ /* 0x000ee2000c1e1900 */
[----:B------:R-:W0:Y:S01]  /*07b0*/  S2UR UR5, SR_CgaCtaId ;  /* 0x00000000000579c3 */ /* 0x000e220000008800 */
[----:B------:R-:W-:Y:S02]  /*07c0*/  UMOV UR4, 0x400 ;  /* 0x0000040000047882 */ /* 0x000fe40000000000 */
[----:B0-----:R-:W-:-:S09]  /*07d0*/  ULEA UR4, UR5, UR4, 0x18 ;  /* 0x0000000405047291 */ /* 0x001fd2000f8ec0ff */
[----:B------:R-:W2:Y:S04]  /*07e0*/  LDS R23, [UR4+0x4] ;  /* 0x00000404ff177984 */ /* 0x000ea80008000800 */
[----:B------:R-:W-:Y:S01]  /*07f0*/  ATOMS.POPC.INC.32 RZ, [UR4+0x4] ;  /* 0x00000400ffff7f8c */ /* 0x000fe2000d800004 */
[----:B--2---:R-:W-:-:S05]  /*0800*/  IMAD.WIDE R22, R23, 0x8, R6 ;  /* 0x0000000817167825 */ /* 0x004fca00078e0206 */
[----:B----4-:R4:W-:Y:S04]  /*0810*/  STG.E desc[UR6][R22.64], R25 ;  /* 0x0000001916007986 */ /* 0x0109e8000c101906 */
[----:B---3--:R4:W-:Y:S04]  /*0820*/  STG.E desc[UR6][R22.64+0x4], R27 ;  /* 0x0000041b16007986 */ /* 0x0089e8000c101906 */
[----:B------:R4:W5:Y:S02]  /*0830*/  LDG.E R2, desc[UR6][R20.64] ;  /* 0x0000000614027981 */ /* 0x000964000c1e1900 */
.L_x_14:
[----:B------:R-:W-:Y:S05]  /*0840*/  BSYNC.RECONVERGENT B1 ;  /* 0x0000000000017941 */ /* 0x000fea0003800200 */
.L_x_13:
[----:B-----5:R-:W-:Y:S01]  /*0850*/  ISETP.NE.AND P0, PT, R2, 0x3, PT ;  /* 0x000000030200780c */ /* 0x020fe20003f05270 */
[----:B------:R-:W-:-:S12]  /*0860*/  BSSY.RECONVERGENT B1, `(.L_x_15) ;  /* 0x000000d000017945 */ /* 0x000fd80003800200 */
[----:B------:R-:W-:Y:S05]  /*0870*/  @P0 BRA `(.L_x_16) ;  /* 0x00000000002c0947 */ /* 0x000fea0003800000 */
[----:B0---4-:R-:W4:Y:S04]  /*0880*/  LDG.E R25, desc[UR6][R16.64] ;  /* 0x0000000610197981 */ /* 0x011f28000c1e1900 */
[----:B------:R-:W2:Y:S01]  /*0890*/  LDG.E R27, desc[UR6][R16.64+0x4] ;  /* 0x00000406101b7981 */ /* 0x000ea2000c1e1900 */
[----:B------:R-:W0:Y:S01]  /*08a0*/  S2UR UR5, SR_CgaCtaId ;  /* 0x00000000000579c3 */ /* 0x000e220000008800 */
[----:B------:R-:W-:Y:S02]  /*08b0*/  UMOV UR4, 0x400 ;  /* 0x0000040000047882 */ /* 0x000fe40000000000 */
[----:B0-----:R-:W-:-:S09]  /*08c0*/  ULEA UR4, UR5, UR4, 0x18 ;  /* 0x0000000405047291 */ /* 0x001fd2000f8ec0ff */
[----:B------:R-:W3:Y:S04]  /*08d0*/  LDS R23, [UR4+0x8] ;  /* 0x00000804ff177984 */ /* 0x000ee80008000800 */
[----:B------:R-:W-:Y:S01]  /*08e0*/  ATOMS.POPC.INC.32 RZ, [UR4+0x8] ;  /* 0x00000800ffff7f8c */ /* 0x000fe2000d800004 */
[----:B---3--:R-:W-:-:S05]  /*08f0*/  IMAD.WIDE R22, R23, 0x8, R8 ;  /* 0x0000000817167825 */ /* 0x008fca00078e0208 */
[----:B----4-:R0:W-:Y:S04]  /*0900*/  STG.E desc[UR6][R22.64], R25 ;  /* 0x0000001916007986 */ /* 0x0101e8000c101906 */
[----:B--2---:R0:W-:Y:S04]  /*0910*/  STG.E desc[UR6][R22.64+0x4], R27 ;  /* 0x0000041b16007986 */ /* 0x0041e8000c101906 */
[----:B------:R0:W5:Y:S02]  /*0920*/  LDG.E R2, desc[UR6][R20.64] ;  /* 0x0000000614027981 */ /* 0x000164000c1e1900 */
.L_x_16:
[----:B------:R-:W-:Y:S05]  /*0930*/  BSYNC.RECONVERGENT B1 ;  /* 0x0000000000017941 */ /* 0x000fea0003800200 */
.L_x_15:
[----:B-----5:R-:W-:-:S13]  /*0940*/  ISETP.NE.AND P0, PT, R2, 0x4, PT ;  /* 0x000000040200780c */ /* 0x020fda0003f05270 */
[----:B------:R-:W-:Y:S05]  /*0950*/  @P0 BRA `(.L_x_10) ;  /* 0x0000000000280947 */ /* 0x000fea0003800000 */
[----:B0---4-:R-:W4:Y:S04]  /*0960*/  LDG.E R23, desc[UR6][R16.64] ;  /* 0x0000000610177981 */ /* 0x011f28000c1e1900 */
[----:B------:R-:W5:Y:S01]  /*0970*/  LDG.E R25, desc[UR6][R16.64+0x4] ;  /* 0x0000040610197981 */ /* 0x000f62000c1e1900 */
[----:B------:R-:W0:Y:S01]  /*0980*/  S2UR UR5, SR_CgaCtaId ;  /* 0x00000000000579c3 */ /* 0x000e220000008800 */
[----:B------:R-:W-:Y:S02]  /*0990*/  UMOV UR4, 0x400 ;  /* 0x0000040000047882 */ /* 0x000fe40000000000 */
[----:B0-----:R-:W-:-:S09]  /*09a0*/  ULEA UR4, UR5, UR4, 0x18 ;  /* 0x0000000405047291 */ /* 0x001fd2000f8ec0ff */
[----:B------:R-:W0:Y:S04]  /*09b0*/  LDS R21, [UR4+0xc] ;  /* 0x00000c04ff157984 */ /* 0x000e280008000800 */
[----:B------:R-:W-:Y:S01]  /*09c0*/  ATOMS.POPC.INC.32 RZ, [UR4+0xc] ;  /* 0x00000c00ffff7f8c */ /* 0x000fe2000d800004 */
[----:B0-----:R-:W-:-:S05]  /*09d0*/  IMAD.WIDE R20, R21, 0x8, R10 ;  /* 0x0000000815147825 */ /* 0x001fca00078e020a */
[----:B----4-:R0:W-:Y:S04]  /*09e0*/  STG.E desc[UR6][R20.64], R23 ;  /* 0x0000001714007986 */ /* 0x0101e8000c101906 */
[----:B-----5:R0:W-:Y:S02]  /*09f0*/  STG.E desc[UR6][R20.64+0x4], R25 ;  /* 0x0000041914007986 */ /* 0x0201e4000c101906 */
.L_x_10:
[----:B------:R-:W-:Y:S05]  /*0a00*/  BSYNC.RECONVERGENT B0 ;  /* 0x0000000000007941 */ /* 0x000fea0003800200 */
.L_x_9:
[----:B------:R-:W-:Y:S01]  /*0a10*/  VIADD R2, R0, 0x1 ;  /* 0x0000000100027836 */ /* 0x000fe20000000000 */
[----:B------:R-:W-:Y:S04]  /*0a20*/  BSSY.RECONVERGENT B0, `(.L_x_17) ;  /* 0x000003e000007945 */ /* 0x000fe80003800200 */
[----:B------:R-:W-:-:S13]  /*0a30*/  ISETP.GE.AND P0, PT, R2, R19, PT ;  /* 0x000000130200720c */ /* 0x000fda0003f06270 */
[----:B------:R-:W-:Y:S05]  /*0a40*/  @P0 BRA `(.L_x_18) ;  /* 0x0000000000ec0947 */ /* 0x000fea0003800000 */
[----:B0---4-:R-:W-:-:S05]  /*0a50*/  IMAD.WIDE.U32 R20, R0, 0x4, R12 ;  /* 0x0000000400147825 */ /* 0x011fca00078e000c */
        /* <DEDUP_REMOVED lines=15> */
.L_x_20:
[----:B------:R-:W-:Y:S05]  /*0b50*/  BSYNC.RECONVERGENT B1 ;  /* 0x0000000000017941 */ /* 0x000fea0003800200 */
.L_x_19:
        /* <DEDUP_REMOVED lines=14> */
.L_x_22:
[----:B------:R-:W-:Y:S05]  /*0c40*/  BSYNC.RECONVERGENT B1 ;  /* 0x0000000000017941 */ /* 0x000fea0003800200 */
.L_x_21:
        /* <DEDUP_REMOVED lines=14> */
.L_x_24:
[----:B------:R-:W-:Y:S05]  /*0d30*/  BSYNC.RECONVERGENT B1 ;  /* 0x0000000000017941 */ /* 0x000fea0003800200 */
.L_x_23:
        /* <DEDUP_REMOVED lines=12> */
.L_x_18:
[----:B------:R-:W-:Y:S05]  /*0e00*/  BSYNC.RECONVERGENT B0 ;  /* 0x0000000000007941 */ /* 0x000fea0003800200 */
.L_x_17:
[----:B------:R-:W-:-:S05]  /*0e10*/  VIADD R0, R0, 0x2 ;  /* 0x0000000200007836 */ /* 0x000fca0000000000 */
[----:B------:R-:W-:-:S13]  /*0e20*/  ISETP.NE.AND P0, PT, R0, R3, PT ;  /* 0x000000030000720c */ /* 0x000fda0003f05270 */
[----:B------:R-:W-:Y:S05]  /*0e30*/  @P0 BRA `(.L_x_25) ;  /* 0xfffffff400f40947 */ /* 0x000fea000383ffff */
[----:B------:R-:W-:Y:S05]  /*0e40*/  EXIT ;  /* 0x000000000000794d */ /* 0x000fea0003800000 */
.L_x_26:
[----:B------:R-:W-:-:S00]  /*0e50*/  BRA `(.L_x_26) ;  /* 0xfffffffc00fc7947 */ /* 0x000fc0000383ffff */
[----:B------:R-:W-:-:S00]  /*0e60*/  NOP ;  /* 0x0000000000007918 */ /* 0x000fc00000000000 */
        /* <DEDUP_REMOVED lines=9> */
.L_x_60:


//--------------------- .text._Z17categorize_pointsP5PointPiS1_iii --------------------------
	.section	.text._Z17categorize_pointsP5PointPiS1_iii,"ax",@progbits
	.align	128
        .global         _Z17categorize_pointsP5PointPiS1_iii
        .type           _Z17categorize_pointsP5PointPiS1_iii,@function
        .size           _Z17categorize_pointsP5PointPiS1_iii,(.L_x_61 - _Z17categorize_pointsP5PointPiS1_iii)
        .other          _Z17categorize_pointsP5PointPiS1_iii,@"STO_CUDA_ENTRY STV_DEFAULT"
_Z17categorize_pointsP5PointPiS1_iii:
.text._Z17categorize_pointsP5PointPiS1_iii:
[----:B------:R-:W-:Y:S01]  /*0000*/  LDC R1, c[0x0][0x37c] ;  /* 0x0000df00ff017b82 */ /* 0x000fe20000000800 */
[----:B------:R-:W0:Y:S01]  /*0010*/  S2R R13, SR_TID.X ;  /* 0x00000000000d7919 */ /* 0x000e220000002100 */
[----:B------:R-:W1:Y:S06]  /*0020*/  LDCU UR5, c[0x0][0x39c] ;  /* 0x00007380ff0577ac */ /* 0x000e6c0008000800 */
[----:B------:R-:W2:Y:S01]  /*0030*/  S2UR UR4, SR_CTAID.X ;  /* 0x00000000000479c3 */ /* 0x000ea20000002500 */
[----:B------:R-:W-:Y:S01]  /*0040*/  IMAD.MOV.U32 R12, RZ, RZ, RZ ;  /* 0x000000ffff0c7224 */ /* 0x000fe200078e00ff */
[----:B------:R-:W-:Y:S01]  /*0050*/  CS2R R10, SRZ ;  /* 0x00000000000a7805 */ /* 0x000fe2000001ff00 */
[----:B------:R-:W3:Y:S05]  /*0060*/  LDCU.64 UR8, c[0x0][0x358] ;  /* 0x00006b00ff0877ac */ /* 0x000eea0008000a00 */
[----:B------:R-:W2:Y:S01]  /*0070*/  LDC R4, c[0x0][0x360] ;  /* 0x0000d800ff047b82 */ /* 0x000ea20000000800 */
[----:B-1----:R-:W-:Y:S01]  /*0080*/  UISETP.GE.AND UP0, UPT, UR5, 0x1, UPT ;  /* 0x000000010500788c */ /* 0x002fe2000bf06270 */
[----:B0-----:R-:W-:Y:S01]  /*0090*/  ISETP.NE.AND P0, PT, R13, RZ, PT ;  /* 0x000000ff0d00720c */ /* 0x001fe20003f05270 */
[----:B--2---:R-:W-:-:S12]  /*00a0*/  IMAD R9, R4, UR4, R13 ;  /* 0x0000000404097c24 */ /* 0x004fd8000f8e020d */
[----:B------:R-:W0:Y:S01]  /*00b0*/  @!P0 S2R R3, SR_CgaCtaId ;  /* 0x0000000000038919 */ /* 0x000e220000008800 */
[----:B------:R-:W-:-:S04]  /*00c0*/  @!P0 MOV R0, 0x400 ;  /* 0x0000040000008802 */ /* 0x000fc80000000f00 */
[----:B0-----:R-:W-:Y:S01]  /*00d0*/  @!P0 LEA R2, R3, R0, 0x18 ;  /* 0x0000000003028211 */ /* 0x001fe200078ec0ff */
[----:B------:R-:W-:-:S04]  /*00e0*/  IMAD.MOV.U32 R0, RZ, RZ, RZ ;  /* 0x000000ffff007224 */ /* 0x000fc800078e00ff */
[----:B------:R0:W-:Y:S01]  /*00f0*/  @!P0 STS.128 [R2], RZ ;  /* 0x000000ff02008388 */ /* 0x0001e20000000c00 */
[----:B------:R-:W-:Y:S06]  /*0100*/  BAR.SYNC.DEFER_BLOCKING 0x0 ;  /* 0x0000000000007b1d */ /* 0x000fec0000010000 */
[----:B---3--:R-:W-:Y:S05]  /*0110*/  BRA.U !UP0, `(.L_x_27) ;  /* 0x0000000d08b87547 */ /* 0x008fea000b800000 */
[----:B------:R-:W-:Y:S01]  /*0120*/  IMAD R9, R9, UR5, RZ ;  /* 0x0000000509097c24 */ /* 0x000fe2000f8e02ff */
[----:B------:R-:W-:Y:S01]  /*0130*/  BSSY.RECONVERGENT B1, `(.L_x_28) ;  /* 0x00000b5000017945 */ /* 0x000fe20003800200 */
[----:B------:R-:W-:Y:S01]  /*0140*/  CS2R R10, SRZ ;  /* 0x00000000000a7805 */ /* 0x000fe2000001ff00 */
[----:B------:R-:W-:Y:S02]  /*0150*/  IMAD.MOV.U32 R12, RZ, RZ, RZ ;  /* 0x000000ffff0c7224 */ /* 0x000fe400078e00ff */
[----:B------:R-:W-:-:S05]  /*0160*/  VIADD R18, R9, 0x1 ;  /* 0x0000000109127836 */ /* 0x000fca0000000000 */
[----:B0-----:R-:W-:-:S04]  /*0170*/  VIADDMNMX R2, R9, UR5, R18, !PT ;  /* 0x0000000509027c46 */ /* 0x001fc8000f800112 */
[C---:B------:R-:W-:Y:S01]  /*0180*/  IADD3 R17, PT, PT, -R9.reuse, R2, RZ ;  /* 0x0000000209117210 */ /* 0x040fe20007ffe1ff */
[----:B------:R-:W-:-:S03]  /*0190*/  IMAD.IADD R0, R9, 0x1, -R2 ;  /* 0x0000000109007824 */ /* 0x000fc600078e0a02 */
[----:B------:R-:W-:Y:S02]  /*01a0*/  LOP3.LUT R14, R17, 0x3, RZ, 0xc0, !PT ;  /* 0x00000003110e7812 */ /* 0x000fe400078ec0ff */
[----:B------:R-:W-:Y:S01]  /*01b0*/  ISETP.GT.U32.AND P0, PT, R0, -0x4, PT ;  /* 0xfffffffc0000780c */ /* 0x000fe20003f04070 */
[----:B------:R-:W-:-:S12]  /*01c0*/  IMAD.MOV.U32 R0, RZ, RZ, RZ ;  /* 0x000000ffff007224 */ /* 0x000fd800078e00ff */
[----:B------:R-:W-:Y:S05]  /*01d0*/  @P0 BRA `(.L_x_29) ;  /* 0x0000000800a80947 */ /* 0x000fea0003800000 */
[----:B------:R-:W0:Y:S01]  /*01e0*/  LDC R16, c[0x0][0x3a0] ;  /* 0x0000e800ff107b82 */ /* 0x000e220000000800 */
[----:B------:R-:W-:Y:S01]  /*01f0*/  LOP3.LUT R17, R17, 0xfffffffc, RZ, 0xc0, !PT ;  /* 0xfffffffc11117812 */ /* 0x000fe200078ec0ff */
[----:B------:R-:W-:Y:S01]  /*0200*/  BSSY.RECONVERGENT B0, `(.L_x_30) ;  /* 0x00000a6000007945 */ /* 0x000fe20003800200 */
[----:B------:R-:W-:-:S03]  /*0210*/  IMAD.MOV.U32 R0, RZ, RZ, RZ ;  /* 0x000000ffff007224 */ /* 0x000fc600078e00ff */
[----:B------:R-:W-:Y:S02]  /*0220*/  IMAD.MOV R17, RZ, RZ, -R17 ;  /* 0x000000ffff117224 */ /* 0x000fe400078e0a11 */
[----:B------:R-:W1:Y:S08]  /*0230*/  LDC R15, c[0x0][0x398] ;  /* 0x0000e600ff0f7b82 */ /* 0x000e700000000800 */
[----:B------:R-:W2:Y:S08]  /*0240*/  LDC.64 R4, c[0x0][0x380] ;  /* 0x0000e000ff047b82 */ /* 0x000eb00000000a00 */
[----:B------:R-:W3:Y:S02]  /*0250*/  LDC.64 R2, c[0x0][0x388] ;  /* 0x0000e200ff027b82 */ /* 0x000ee40000000a00 */
.L_x_51:
[----:B0-----:R-:W-:Y:S01]  /*0260*/  IADD3 R19, PT, PT, R18, -0x1, RZ ;  /* 0xffffffff12137810 */ /* 0x001fe20007ffe0ff */
[----:B------:R-:W-:Y:S01]  /*0270*/  VIADD R17, R17, 0x4 ;  /* 0x0000000411117836 */ /* 0x000fe20000000000 */
[----:B------:R-:W-:Y:S02]  /*0280*/  BSSY.RECONVERGENT B2, `(.L_x_31) ;  /* 0x0000027000027945 */ /* 0x000fe40003800200 */
[C---:B-1----:R-:W-:Y:S01]  /*0290*/  ISETP.GE.AND P1, PT, R19.reuse, R15, PT ;  /* 0x0000000f1300720c */ /* 0x042fe20003f26270 */
[----:B---34-:R-:W-:Y:S01]  /*02a0*/  IMAD.WIDE R6, R19, 0x4, R2 ;  /* 0x0000000413067825 */ /* 0x018fe200078e0202 */
[----:B------:R-:W-:-:S11]  /*02b0*/  ISETP.NE.AND P0, PT, R17, RZ, PT ;  /* 0x000000ff1100720c */ /* 0x000fd60003f05270 */
[----:B------:R-:W-:Y:S05]  /*02c0*/  @P1 BRA `(.L_x_32) ;  /* 0x0000000000881947 */ /* 0x000fea0003800000 */
[----:B--2---:R-:W-:-:S05]  /*02d0*/  IMAD.WIDE R8, R19, 0x8, R4 ;  /* 0x0000000813087825 */ /* 0x004fca00078e0204 */
[----:B------:R-:W0:Y:S01]  /*02e0*/  LDG.E R23, desc[UR8][R8.64] ;  /* 0x0000000808177981 */ /* 0x000e22000c1e1900 */
[----:B------:R-:W-:Y:S01]  /*02f0*/  BSSY.RELIABLE B3, `(.L_x_33) ;  /* 0x000001b000037945 */ /* 0x000fe20003800100 */
[----:B0-----:R-:W-:-:S13]  /*0300*/  ISETP.GT.AND P1, PT, R23, R16, PT ;  /* 0x000000101700720c */ /* 0x001fda0003f24270 */
[----:B------:R-:W-:Y:S05]  /*0310*/  @P1 BRA `(.L_x_34) ;  /* 0x0000000000441947 */ /* 0x000fea0003800000 */
[----:B------:R-:W2:Y:S02]  /*0320*/  LDG.E R9, desc[UR8][R8.64+0x4] ;  /* 0x0000040808097981 */ /* 0x000ea4000c1e1900 */
[----:B--2---:R-:W-:-:S13]  /*0330*/  ISETP.GT.AND P1, PT, R9, R16, PT ;  /* 0x000000100900720c */ /* 0x004fda0003f24270 */
[----:B------:R-:W-:Y:S01]  /*0340*/  @!P1 IMAD.MOV.U32 R21, RZ, RZ, 0x1 ;  /* 0x00000001ff159424 */ /* 0x000fe200078e00ff */
[----:B------:R-:W-:Y:S05]  /*0350*/  @!P1 BREAK.RELIABLE B3 ;  /* 0x0000000000039942 */ /* 0x000fea0003800100 */
[----:B------:R3:W-:Y:S01]  /*0360*/  @!P1 STG.E desc[UR8][R6.64], R21 ;  /* 0x0000001506009986 */ /* 0x0007e2000c101908 */
[----:B------:R-:W-:Y:S01]  /*0370*/  @!P1 VIADD R12, R12, 0x1 ;  /* 0x000000010c0c9836 */ /* 0x000fe20000000000 */
[----:B------:R-:W-:Y:S06]  /*0380*/  @!P1 BRA `(.L_x_32) ;  /* 0x0000000000589947 */ /* 0x000fec0003800000 */
[----:B------:R-:W-:-:S13]  /*0390*/  ISETP.GT.AND P1, PT, R9, R16, PT ;  /* 0x000000100900720c */ /* 0x000fda0003f24270 */
[----:B---3--:R-:W-:Y:S01]  /*03a0*/  @P1 IMAD.MOV.U32 R21, RZ, RZ, 0x3 ;  /* 0x00000003ff151424 */ /* 0x008fe200078e00ff */
[----:B------:R-:W-:Y:S05]  /*03b0*/  @P1 BREAK.RELIABLE B3 ;  /* 0x0000000000031942 */ /* 0x000fea0003800100 */
[----:B------:R4:W-:Y:S01]  /*03c0*/  @P1 STG.E desc[UR8][R6.64], R21 ;  /* 0x0000001506001986 */ /* 0x0009e2000c101908 */
[----:B------:R-:W-:Y:S01]  /*03d0*/  @P1 VIADD R10, R10, 0x1 ;  /* 0x000000010a0a1836 */ /* 0x000fe20000000000 */
[----:B------:R-:W-:Y:S06]  /*03e0*/  @P1 BRA `(.L_x_32) ;  /* 0x0000000000401947 */ /* 0x000fec0003800000 */
[----:B------:R-:W-:-:S13]  /*03f0*/  ISETP.GT.AND P1, PT, R23, R16, PT ;  /* 0x000000101700720c */ /* 0x000fda0003f24270 */
[----:B------:R-:W-:Y:S05]  /*0400*/  @!P1 BREAK.RELIABLE B3 ;  /* 0x0000000000039942 */ /* 0x000fea0003800100 */
[----:B------:R-:W-:Y:S05]  /*0410*/  @!P1 BRA `(.L_x_32) ;  /* 0x0000000000349947 */ /* 0x000fea0003800000 */
[----:B------:R-:W-:Y:S05]  /*0420*/  BRA `(.L_x_35) ;  /* 0x00000000001c7947 */ /* 0x000fea0003800000 */
.L_x_34:
[----:B------:R-:W2:Y:S02]  /*0430*/  LDG.E R9, desc[UR8][R8.64+0x4] ;  /* 0x0000040808097981 */ /* 0x000ea4000c1e1900 */
[----:B--2---:R-:W-:-:S13]  /*0440*/  ISETP.GT.AND P1, PT, R9, R16, PT ;  /* 0x000000100900720c */ /* 0x004fda0003f24270 */
[----:B------:R-:W-:Y:S01]  /*0450*/  @!P1 MOV R21, 0x2 ;  /* 0x0000000200159802 */ /* 0x000fe20000000f00 */
[----:B------:R-:W-:Y:S05]  /*0460*/  @!P1 BREAK.RELIABLE B3 ;  /* 0x0000000000039942 */ /* 0x000fea0003800100 */
[----:B------:R1:W-:Y:S01]  /*0470*/  @!P1 STG.E desc[UR8][R6.64], R21 ;  /* 0x0000001506009986 */ /* 0x0003e2000c101908 */
[----:B------:R-:W-:Y:S01]  /*0480*/  @!P1 VIADD R11, R11, 0x1 ;  /* 0x000000010b0b9836 */ /* 0x000fe20000000000 */
[----:B------:R-:W-:Y:S06]  /*0490*/  @!P1 BRA `(.L_x_32) ;  /* 0x0000000000149947 */ /* 0x000fec0003800000 */
.L_x_35:
[----:B------:R-:W-:Y:S05]  /*04a0*/  BSYNC.RELIABLE B3 ;  /* 0x0000000000037941 */ /* 0x000fea0003800100 */
.L_x_33:
[----:B------:R-:W-:-:S13]  /*04b0*/  ISETP.GT.AND P1, PT, R9, R16, PT ;  /* 0x000000100900720c */ /* 0x000fda0003f24270 */
[----:B------:R-:W-:Y:S02]  /*04c0*/  @P1 IMAD.MOV.U32 R9, RZ, RZ, 0x4 ;  /* 0x00000004ff091424 */ /* 0x000fe400078e00ff */
[----:B------:R-:W-:-:S03]  /*04d0*/  @P1 VIADD R0, R0, 0x1 ;  /* 0x0000000100001836 */ /* 0x000fc60000000000 */
[----:B------:R0:W-:Y:S04]  /*04e0*/  @P1 STG.E desc[UR8][R6.64], R9 ;  /* 0x0000000906001986 */ /* 0x0001e8000c101908 */
.L_x_32:
[----:B------:R-:W-:Y:S05]  /*04f0*/  BSYNC.RECONVERGENT B2 ;  /* 0x0000000000027941 */ /* 0x000fea0003800200 */
.L_x_31:
[----:B------:R-:W-:Y:S01]  /*0500*/  ISETP.GE.AND P1, PT, R18, R15, PT ;  /* 0x0000000f1200720c */ /* 0x000fe20003f26270 */
[----:B------:R-:W-:-:S12]  /*0510*/  BSSY.RECONVERGENT B2, `(.L_x_36) ;  /* 0x0000024000027945 */ /* 0x000fd80003800200 */
[----:B------:R-:W-:Y:S05]  /*0520*/  @P1 BRA `(.L_x_37) ;  /* 0x0000000000881947 */ /* 0x000fea0003800000 */
[----:B0-2---:R-:W-:-:S05]  /*0530*/  IMAD.WIDE R8, R19, 0x8, R4 ;  /* 0x0000000813087825 */ /* 0x005fca00078e0204 */
[----:B-1-34-:R-:W2:Y:S01]  /*0540*/  LDG.E R21, desc[UR8][R8.64+0x8] ;  /* 0x0000080808157981 */ /* 0x01aea2000c1e1900 */
[----:B------:R-:W-:Y:S01]  /*0550*/  BSSY.RELIABLE B3, `(.L_x_38) ;  /* 0x000001b000037945 */ /* 0x000fe20003800100 */
[----:B--2---:R-:W-:-:S13]  /*0560*/  ISETP.GT.AND P1, PT, R21, R16, PT ;  /* 0x000000101500720c */ /* 0x004fda0003f24270 */
[----:B------:R-:W-:Y:S05]  /*0570*/  @P1 BRA `(.L_x_39) ;  /* 0x0000000000441947 */ /* 0x000fea0003800000 */
[----:B------:R-:W2:Y:S02]  /*0580*/  LDG.E R9, desc[UR8][R8.64+0xc] ;  /* 0x00000c0808097981 */ /* 0x000ea4000c1e1900 */
[----:B--2---:R-:W-:-:S13]  /*0590*/  ISETP.GT.AND P1, PT, R9, R16, PT ;  /* 0x000000100900720c */ /* 0x004fda0003f24270 */
[----:B------:R-:W-:Y:S01]  /*05a0*/  @!P1 IMAD.MOV.U32 R23, RZ, RZ, 0x1 ;  /* 0x00000001ff179424 */ /* 0x000fe200078e00ff */
[----:B------:R-:W-:Y:S05]  /*05b0*/  @!P1 BREAK.RELIABLE B3 ;  /* 0x0000000000039942 */ /* 0x000fea0003800100 */
[----:B------:R0:W-:Y:S01]  /*05c0*/  @!P1 STG.E desc[UR8][R6.64+0x4], R23 ;  /* 0x0000041706009986 */ /* 0x0001e2000c101908 */
[----:B------:R-:W-:Y:S01]  /*05d0*/  @!P1 IADD3 R12, PT, PT, R12, 0x1, RZ ;  /* 0x000000010c0c9810 */ /* 0x000fe20007ffe0ff */
[----:B------:R-:W-:Y:S06]  /*05e0*/  @!P1 BRA `(.L_x_37) ;  /* 0x0000000000589947 */ /* 0x000fec0003800000 */
[----:B------:R-:W-:-:S13]  /*05f0*/  ISETP.GT.AND P1, PT, R9, R16, PT ;  /* 0x000000100900720c */ /* 0x000fda0003f24270 */
[----:B0-----:R-:W-:Y:S01]  /*0600*/  @P1 IMAD.MOV.U32 R23, RZ, RZ, 0x3 ;  /* 0x00000003ff171424 */ /* 0x001fe200078e00ff */
        /* <DEDUP_REMOVED lines=8> */
.L_x_39:
[----:B------:R-:W2:Y:S02]  /*0690*/  LDG.E R9, desc[UR8][R8.64+0xc] ;  /* 0x00000c0808097981 */ /* 0x000ea4000c1e1900 */
[----:B--2---:R-:W-:-:S13]  /*06a0*/  ISETP.GT.AND P1, PT, R9, R16, PT ;  /* 0x000000100900720c */ /* 0x004fda0003f24270 */
[----:B------:R-:W-:Y:S01]  /*06b0*/  @!P1 IMAD.MOV.U32 R21, RZ, RZ, 0x2 ;  /* 0x00000002ff159424 */ /* 0x000fe200078e00ff */
[----:B------:R-:W-:Y:S05]  /*06c0*/  @!P1 BREAK.RELIABLE B3 ;  /* 0x0000000000039942 */ /* 0x000fea0003800100 */
[----:B------:R0:W-:Y:S01]  /*06d0*/  @!P1 STG.E desc[UR8][R6.64+0x4], R21 ;  /* 0x0000041506009986 */ /* 0x0001e2000c101908 */
[----:B------:R-:W-:Y:S01]  /*06e0*/  @!P1 VIADD R11, R11, 0x1 ;  /* 0x000000010b0b9836 */ /* 0x000fe20000000000 */
[----:B------:R-:W-:Y:S06]  /*06f0*/  @!P1 BRA `(.L_x_37) ;  /* 0x0000000000149947 */ /* 0x000fec0003800000 */
.L_x_40:
[----:B------:R-:W-:Y:S05]  /*0700*/  BSYNC.RELIABLE B3 ;  /* 0x0000000000037941 */ /* 0x000fea0003800100 */
.L_x_38:
[----:B------:R-:W-:-:S13]  /*0710*/  ISETP.GT.AND P1, PT, R9, R16, PT ;  /* 0x000000100900720c */ /* 0x000fda0003f24270 */
[----:B------:R-:W-:Y:S01]  /*0720*/  @P1 MOV R9, 0x4 ;  /* 0x0000000400091802 */ /* 0x000fe20000000f00 */
[----:B------:R-:W-:-:S04]  /*0730*/  @P1 VIADD R0, R0, 0x1 ;  /* 0x0000000100001836 */ /* 0x000fc80000000000 */
[----:B------:R1:W-:Y:S03]  /*0740*/  @P1 STG.E desc[UR8][R6.64+0x4], R9 ;  /* 0x0000040906001986 */ /* 0x0003e6000c101908 */
.L_x_37:
[----:B------:R-:W-:Y:S05]  /*0750*/  BSYNC.RECONVERGENT B2 ;  /* 0x0000000000027941 */ /* 0x000fea0003800200 */
.L_x_36:
[----:B------:R-:W-:Y:S01]  /*0760*/  VIADD R8, R18, 0x1 ;  /* 0x0000000112087836 */ /* 0x000fe20000000000 */
[----:B------:R-:W-:Y:S04]  /*0770*/  BSSY.RECONVERGENT B2, `(.L_x_41) ;  /* 0x0000025000027945 */ /* 0x000fe80003800200 */
[----:B------:R-:W-:-:S13]  /*0780*/  ISETP.GE.AND P1, PT, R8, R15, PT ;  /* 0x0000000f0800720c */ /* 0x000fda0003f26270 */
[----:B------:R-:W-:Y:S05]  /*0790*/  @P1 BRA `(.L_x_42) ;  /* 0x0000000000881947 */ /* 0x000fea0003800000 */
[----:B012---:R-:W-:-:S05]  /*07a0*/  IMAD.WIDE R8, R19, 0x8, R4 ;  /* 0x0000000813087825 */ /* 0x007fca00078e0204 */
[----:B---34-:R-:W2:Y:S01]  /*07b0*/  LDG.E R21, desc[UR8][R8.64+0x10] ;  /* 0x0000100808157981 */ /* 0x018ea2000c1e1900 */
        /* <DEDUP_REMOVED lines=11> */
[----:B0-----:R-:W-:Y:S01]  /*0870*/  @P1 MOV R23, 0x3 ;  /* 0x0000000300171802 */ /* 0x001fe20000000f00 */
        /* <DEDUP_REMOVED lines=8> */
.L_x_44:
[----:B------:R-:W2:Y:S02]  /*0900*/  LDG.E R9, desc[UR8][R8.64+0x14] ;  /* 0x0000140808097981 */ /* 0x000ea4000c1e1900 */
[----:B--2---:R-:W-:-:S13]  /*0910*/  ISETP.GT.AND P1, PT, R9, R16, PT ;  /* 0x000000100900720c */ /* 0x004fda0003f24270 */
[----:B------:R-:W-:Y:S01]  /*0920*/  @!P1 IMAD.MOV.U32 R21, RZ, RZ, 0x2 ;  /* 0x00000002ff159424 */ /* 0x000fe200078e00ff */
[----:B------:R-:W-:Y:S05]  /*0930*/  @!P1 BREAK.RELIABLE B3 ;  /* 0x0000000000039942 */ /* 0x000fea0003800100 */
[----:B------:R0:W-:Y:S01]  /*0940*/  @!P1 STG.E desc[UR8][R6.64+0x8], R21 ;  /* 0x0000081506009986 */ /* 0x0001e2000c101908 */
[----:B------:R-:W-:Y:S01]  /*0950*/  @!P1 VIADD R11, R11, 0x1 ;  /* 0x000000010b0b9836 */ /* 0x000fe20000000000 */
[----:B------:R-:W-:Y:S06]  /*0960*/  @!P1 BRA `(.L_x_42) ;  /* 0x0000000000149947 */ /* 0x000fec0003800000 */
.L_x_45:
[----:B------:R-:W-:Y:S05]  /*0970*/  BSYNC.RELIABLE B3 ;  /* 0x0000000000037941 */ /* 0x000fea0003800100 */
.L_x_43:
[----:B------:R-:W-:-:S13]  /*0980*/  ISETP.GT.AND P1, PT, R9, R16, PT ;  /* 0x000000100900720c */ /* 0x000fda0003f24270 */
[----:B------:R-:W-:Y:S01]  /*0990*/  @P1 IMAD.MOV.U32 R9, RZ, RZ, 0x4 ;  /* 0x00000004ff091424 */ /* 0x000fe200078e00ff */
[----:B------:R-:W-:-:S04]  /*09a0*/  @P1 IADD3 R0, PT, PT, R0, 0x1, RZ ;  /* 0x0000000100001810 */ /* 0x000fc80007ffe0ff */
[----:B------:R1:W-:Y:S03]  /*09b0*/  @P1 STG.E desc[UR8][R6.64+0x8], R9 ;  /* 0x0000080906001986 */ /* 0x0003e6000c101908 */
.L_x_42:
[----:B------:R-:W-:Y:S05]  /*09c0*/  BSYNC.RECONVERGENT B2 ;  /* 0x0000000000027941 */ /* 0x000fea0003800200 */
.L_x_41:
[----:B------:R-:W-:Y:S01]  /*09d0*/  VIADD R8, R18, 0x2 ;  /* 0x0000000212087836 */ /* 0x000fe20000000000 */
[----:B------:R-:W-:Y:S04]  /*09e0*/  BSSY.RECONVERGENT B2, `(.L_x_46) ;  /* 0x0000025000027945 */ /* 0x000fe80003800200 */
[----:B------:R-:W-:-:S13]  /*09f0*/  ISETP.GE.AND P1, PT, R8, R15, PT ;  /* 0x0000000f0800720c */ /* 0x000fda0003f26270 */
[----:B------:R-:W-:Y:S05]  /*0a00*/  @P1 BRA `(.L_x_47) ;  /* 0x0000000000881947 */ /* 0x000fea0003800000 */
[----:B012---:R-:W-:-:S05]  /*0a10*/  IMAD.WIDE R8, R19, 0x8, R4 ;  /* 0x0000000813087825 */ /* 0x007fca00078e0204 */
[----:B------:R-:W2:Y:S01]  /*0a20*/  LDG.E R19, desc[UR8][R8.64+0x18] ;  /* 0x0000180808137981 */ /* 0x000ea2000c1e1900 */
[----:B------:R-:W-:Y:S01]  /*0a30*/  BSSY.RELIABLE B3, `(.L_x_48) ;  /* 0x000001b000037945 */ /* 0x000fe20003800100 */
[----:B--2---:R-:W-:-:S13]  /*0a40*/  ISETP.GT.AND P1, PT, R19, R16, PT ;  /* 0x000000101300720c */ /* 0x004fda0003f24270 */
[----:B------:R-:W-:Y:S05]  /*0a50*/  @P1 BRA `(.L_x_49) ;  /* 0x0000000000441947 */ /* 0x000fea0003800000 */
[----:B------:R-:W2:Y:S02]  /*0a60*/  LDG.E R9, desc[UR8][R8.64+0x1c] ;  /* 0x00001c0808097981 */ /* 0x000ea4000c1e1900 */
[----:B--2---:R-:W-:-:S13]  /*0a70*/  ISETP.GT.AND P1, PT, R9, R16, PT ;  /* 0x000000100900720c */ /* 0x004fda0003f24270 */
[----:B---34-:R-:W-:Y:S01]  /*0a80*/  @!P1 IMAD.MOV.U32 R21, RZ, RZ, 0x1 ;  /* 0x00000001ff159424 */ /* 0x018fe200078e00ff */
[----:B------:R-:W-:Y:S05]  /*0a90*/  @!P1 BREAK.RELIABLE B3 ;  /* 0x0000000000039942 */ /* 0x000fea0003800100 */
[----:B------:R0:W-:Y:S01]  /*0aa0*/  @!P1 STG.E desc[UR8][R6.64+0xc], R21 ;  /* 0x00000c1506009986 */ /* 0x0001e2000c101908 */
[----:B------:R-:W-:Y:S01]  /*0ab0*/  @!P1 VIADD R12, R12, 0x1 ;  /* 0x000000010c0c9836 */ /* 0x000fe20000000000 */
[----:B------:R-:W-:Y:S06]  /*0ac0*/  @!P1 BRA `(.L_x_47) ;  /* 0x0000000000589947 */ /* 0x000fec0003800000 */
[----:B------:R-:W-:-:S13]  /*0ad0*/  ISETP.GT.AND P1, PT, R9, R16, PT ;  /* 0x000000100900720c */ /* 0x000fda0003f24270 */
[----:B0-----:R-:W-:Y:S01]  /*0ae0*/  @P1 IMAD.MOV.U32 R21, RZ, RZ, 0x3 ;  /* 0x00000003ff151424 */ /* 0x001fe200078e00ff */
[----:B------:R-:W-:Y:S05]  /*0af0*/  @P1 BREAK.RELIABLE B3 ;  /* 0x0000000000031942 */ /* 0x000fea0003800100 */
[----:B------:R0:W-:Y:S01]  /*0b00*/  @P1 STG.E desc[UR8][R6.64+0xc], R21 ;  /* 0x00000c1506001986 */ /* 0x0001e2000c101908 */
[----:B------:R-:W-:Y:S01]  /*0b10*/  @P1 IADD3 R10, PT, PT, R10, 0x1, RZ ;  /* 0x000000010a0a1810 */ /* 0x000fe20007ffe0ff */
[----:B------:R-:W-:Y:S06]  /*0b20*/  @P1 BRA `(.L_x_47) ;  /* 0x0000000000401947 */ /* 0x000fec0003800000 */
[----:B------:R-:W-:-:S13]  /*0b30*/  ISETP.GT.AND P1, PT, R19, R16, PT ;  /* 0x000000101300720c */ /* 0x000fda0003f24270 */
[----:B------:R-:W-:Y:S05]  /*0b40*/  @!P1 BREAK.RELIABLE B3 ;  /* 0x0000000000039942 */ /* 0x000fea0003800100 */
[----:B------:R-:W-:Y:S05]  /*0b50*/  @!P1 BRA `(.L_x_47) ;  /* 0x0000000000349947 */ /* 0x000fea0003800000 */
[----:B------:R-:W-:Y:S05]  /*0b60*/  BRA `(.L_x_50) ;  /* 0x00000000001c7947 */ /* 0x000fea0003800000 */
.L_x_49:
[----:B------:R-:W2:Y:S02]  /*0b70*/  LDG.E R9, desc[UR8][R8.64+0x1c] ;  /* 0x00001c0808097981 */ /* 0x000ea4000c1e1900 */
[----:B--2---:R-:W-:-:S13]  /*0b80*/  ISETP.GT.AND P1, PT, R9, R16, PT ;  /* 0x000000100900720c */ /* 0x004fda0003f24270 */
[----:B------:R-:W-:Y:S01]  /*0b90*/  @!P1 IMAD.MOV.U32 R19, RZ, RZ, 0x2 ;  /* 0x00000002ff139424 */ /* 0x000fe200078e00ff */
[----:B------:R-:W-:Y:S05]  /*0ba0*/  @!P1 BREAK.RELIABLE B3 ;  /* 0x0000000000039942 */ /* 0x000fea0003800100 */
[----:B------:R0:W-:Y:S01]  /*0bb0*/  @!P1 STG.E desc[UR8][R6.64+0xc], R19 ;  /* 0x00000c1306009986 */ /* 0x0001e2000c101908 */
[----:B------:R-:W-:Y:S01]  /*0bc0*/  @!P1 VIADD R11, R11, 0x1 ;  /* 0x000000010b0b9836 */ /* 0x000fe20000000000 */
[----:B------:R-:W-:Y:S06]  /*0bd0*/  @!P1 BRA `(.L_x_47) ;  /* 0x0000000000149947 */ /* 0x000fec0003800000 */
.L_x_50:
[----:B------:R-:W-:Y:S05]  /*0be0*/  BSYNC.RELIABLE B3 ;  /* 0x0000000000037941 */ /* 0x000fea0003800100 */
.L_x_48:
[----:B------:R-:W-:-:S13]  /*0bf0*/  ISETP.GT.AND P1, PT, R9, R16, PT ;  /* 0x000000100900720c */ /* 0x000fda0003f24270 */
[----:B------:R-:W-:Y:S02]  /*0c00*/  @P1 IMAD.MOV.U32 R9, RZ, RZ, 0x4 ;  /* 0x00000004ff091424 */ /* 0x000fe400078e00ff */
[----:B------:R-:W-:-:S03]  /*0c10*/  @P1 VIADD R0, R0, 0x1 ;  /* 0x0000000100001836 */ /* 0x000fc60000000000 */
[----:B------:R1:W-:Y:S04]  /*0c20*/  @P1 STG.E desc[UR8][R6.64+0xc], R9 ;  /* 0x00000c0906001986 */ /* 0x0003e8000c101908 */
.L_x_47:
[----:B------:R-:W-:Y:S05]  /*0c30*/  BSYNC.RECONVERGENT B2 ;  /* 0x0000000000027941 */ /* 0x000fea0003800200 */
.L_x_46:
[----:B------:R-:W-:Y:S01]  /*0c40*/  IADD3 R18, PT, PT, R18, 0x4, RZ ;  /* 0x0000000412127810 */ /* 0x000fe20007ffe0ff */
[----:B------:R-:W-:Y:S06]  /*0c50*/  @P0 BRA `(.L_x_51) ;  /* 0xfffffff400800947 */ /* 0x000fec000383ffff */
[----:B------:R-:W-:Y:S05]  /*0c60*/  BSYNC.RECONVERGENT B0 ;  /* 0x0000000000007941 */ /* 0x000fea0003800200 */
.L_x_30:
[----:B01----:R-:W-:-:S07]  /*0c70*/  VIADD R9, R18, 0xffffffff ;  /* 0xffffffff12097836 */ /* 0x003fce0000000000 */
.L_x_29:
[----:B------:R-:W-:Y:S05]  /*0c80*/  BSYNC.RECONVERGENT B1 ;  /* 0x0000000000017941 */ /* 0x000fea0003800200 */
.L_x_28:
[----:B------:R-:W-:Y:S05]  /*0c90*/  WARPSYNC.ALL ;  /* 0x0000000000007948 */ /* 0x000fea0003800000 */
[----:B------:R-:W-:Y:S01]  /*0ca0*/  ISETP.NE.AND P0, PT, R14, RZ, PT ;  /* 0x000000ff0e00720c */ /* 0x000fe20003f05270 */
[----:B------:R-:W0:Y:S01]  /*0cb0*/  LDCU UR7, c[0x0][0x398] ;  /* 0x00007300ff0777ac */ /* 0x000e220008000800 */
[----:B------:R-:W-:Y:S11]  /*0cc0*/  BSSY.RECONVERGENT B0, `(.L_x_27) ;  /* 0x0000033000007945 */ /* 0x000ff60003800200 */
[----:B------:R-:W-:Y:S05]  /*0cd0*/  @!P0 BRA `(.L_x_52) ;  /* 0x0000000000c48947 */ /* 0x000fea0003800000 */
[----:B------:R-:W1:Y:S01]  /*0ce0*/  LDC.64 R2, c[0x0][0x380] ;  /* 0x0000e000ff027b82 */ /* 0x000e620000000a00 */
[----:B------:R-:W-:-:S07]  /*0cf0*/  IMAD.MOV R8, RZ, RZ, -R14 ;  /* 0x000000ffff087224 */ /* 0x000fce00078e0a0e */
[----:B------:R-:W0:Y:S08]  /*0d00*/  LDC R17, c[0x0][0x3a0] ;  /* 0x0000e800ff117b82 */ /* 0x000e300000000800 */
[----:B--2---:R-:W2:Y:S01]  /*0d10*/  LDC.64 R4, c[0x0][0x388] ;  /* 0x0000e200ff047b82 */ /* 0x004ea20000000a00 */
[----:B-1----:R-:W-:-:S05]  /*0d20*/  IADD3 R2, P0, PT, R2, 0x4, RZ ;  /* 0x0000000402027810 */ /* 0x002fca0007f1e0ff */
[----:B------:R-:W-:-:S08]  /*0d30*/  IMAD.X R3, RZ, RZ, R3, P0 ;  /* 0x000000ffff037224 */ /* 0x000fd000000e0603 */
.L_x_58:
[----:B0-----:R-:W-:Y:S01]  /*0d40*/  ISETP.GE.AND P1, PT, R9, UR7, PT ;  /* 0x0000000709007c0c */ /* 0x001fe2000bf26270 */
[----:B------:R-:W-:Y:S01]  /*0d50*/  VIADD R8, R8, 0x1 ;  /* 0x0000000108087836 */ /* 0x000fe20000000000 */
[----:B------:R-:W-:Y:S04]  /*0d60*/  BSSY.RECONVERGENT B1, `(.L_x_53) ;  /* 0x0000026000017945 */ /* 0x000fe80003800200 */
[----:B------:R-:W-:-:S07]  /*0d70*/  ISETP.NE.AND P0, PT, R8, RZ, PT ;  /* 0x000000ff0800720c */ /* 0x000fce0003f05270 */
[----:B-1----:R-:W-:Y:S06]  /*0d80*/  @P1 BRA `(.L_x_54) ;  /* 0x00000000008c1947 */ /* 0x002fec0003800000 */
[----:B------:R-:W-:-:S05]  /*0d90*/  IMAD.WIDE R14, R9, 0x8, R2 ;  /* 0x00000008090e7825 */ /* 0x000fca00078e0202 */
[----:B------:R-:W5:Y:S01]  /*0da0*/  LDG.E R16, desc[UR8][R14.64+-0x4] ;  /* 0xfffffc080e107981 */ /* 0x000f62000c1e1900 */
[----:B------:R-:W-:Y:S01]  /*0db0*/  BSSY.RELIABLE B2, `(.L_x_55) ;  /* 0x000001c000027945 */ /* 0x000fe20003800100 */
[----:B--234-:R-:W-:Y:S01]  /*0dc0*/  IMAD.WIDE R6, R9, 0x4, R4 ;  /* 0x0000000409067825 */ /* 0x01cfe200078e0204 */
[----:B-----5:R-:W-:-:S13]  /*0dd0*/  ISETP.GT.AND P1, PT, R16, R17, PT ;  /* 0x000000111000720c */ /* 0x020fda0003f24270 */
[----:B------:R-:W-:Y:S05]  /*0de0*/  @P1 BRA `(.L_x_56) ;  /* 0x0000000000441947 */ /* 0x000fea0003800000 */
[----:B------:R-:W2:Y:S02]  /*0df0*/  LDG.E R14, desc[UR8][R14.64] ;  /* 0x000000080e0e7981 */ /* 0x000ea4000c1e1900 */
[----:B--2---:R-:W-:-:S13]  /*0e00*/  ISETP.GT.AND P1, PT, R14, R17, PT ;  /* 0x000000110e00720c */ /* 0x004fda0003f24270 */
[----:B------:R-:W-:Y:S01]  /*0e10*/  @!P1 MOV R19, 0x1 ;  /* 0x0000000100139802 */ /* 0x000fe20000000f00 */
[----:B------:R-:W-:Y:S05]  /*0e20*/  @!P1 BREAK.RELIABLE B2 ;  /* 0x0000000000029942 */ /* 0x000fea0003800100 */
[----:B------:R0:W-:Y:S01]  /*0e30*/  @!P1 STG.E desc[UR8][R6.64], R19 ;  /* 0x0000001306009986 */ /* 0x0001e2000c101908 */
[----:B------:R-:W-:Y:S01]  /*0e40*/  @!P1 VIADD R12, R12, 0x1 ;  /* 0x000000010c0c9836 */ /* 0x000fe20000000000 */
[----:B------:R-:W-:Y:S06]  /*0e50*/  @!P1 BRA `(.L_x_54) ;  /* 0x0000000000589947 */ /* 0x000fec0003800000 */
[----:B------:R-:W-:-:S13]  /*0e60*/  ISETP.GT.AND P1, PT, R14, R17, PT ;  /* 0x000000110e00720c */ /* 0x000fda0003f24270 */
[----:B------:R-:W-:Y:S01]  /*0e70*/  @P1 IMAD.MOV.U32 R15, RZ, RZ, 0x3 ;  /* 0x00000003ff0f1424 */ /* 0x000fe200078e00ff */
        /* <DEDUP_REMOVED lines=8> */
.L_x_56:
[----:B------:R-:W2:Y:S02]  /*0f00*/  LDG.E R14, desc[UR8][R14.64] ;  /* 0x000000080e0e7981 */ /* 0x000ea4000c1e1900 */
[----:B--2---:R-:W-:-:S13]  /*0f10*/  ISETP.GT.AND P1, PT, R14, R17, PT ;  /* 0x000000110e00720c */ /* 0x004fda0003f24270 */
[----:B------:R-:W-:Y:S01]  /*0f20*/  @!P1 MOV R19, 0x2 ;  /* 0x0000000200139802 */ /* 0x000fe20000000f00 */
[----:B------:R-:W-:Y:S05]  /*0f30*/  @!P1 BREAK.RELIABLE B2 ;  /* 0x0000000000029942 */ /* 0x000fea0003800100 */
[----:B------:R0:W-:Y:S01]  /*0f40*/  @!P1 STG.E desc[UR8][R6.64], R19 ;  /* 0x0000001306009986 */ /* 0x0001e2000c101908 */
[----:B------:R-:W-:Y:S01]  /*0f50*/  @!P1 VIADD R11, R11, 0x1 ;  /* 0x000000010b0b9836 */ /* 0x000fe20000000000 */
[----:B------:R-:W-:Y:S06]  /*0f60*/  @!P1 BRA `(.L_x_54) ;  /* 0x0000000000149947 */ /* 0x000fec0003800000 */
.L_x_57:
[----:B------:R-:W-:Y:S05]  /*0f70*/  BSYNC.RELIABLE B2 ;  /* 0x0000000000027941 */ /* 0x000fea0003800100 */
.L_x_55:
[----:B------:R-:W-:-:S13]  /*0f80*/  ISETP.GT.AND P1, PT, R14, R17, PT ;  /* 0x000000110e00720c */ /* 0x000fda0003f24270 */
[----:B-1----:R-:W-:Y:S02]  /*0f90*/  @P1 IMAD.MOV.U32 R15, RZ, RZ, 0x4 ;  /* 0x00000004ff0f1424 */ /* 0x002fe400078e00ff */
[----:B------:R-:W-:-:S03]  /*0fa0*/  @P1 VIADD R0, R0, 0x1 ;  /* 0x0000000100001836 */ /* 0x000fc60000000000 */
[----:B------:R1:W-:Y:S04]  /*0fb0*/  @P1 STG.E desc[UR8][R6.64], R15 ;  /* 0x0000000f06001986 */ /* 0x0003e8000c101908 */
.L_x_54:
[----:B------:R-:W-:Y:S05]  /*0fc0*/  BSYNC.RECONVERGENT B1 ;  /* 0x0000000000017941 */ /* 0x000fea0003800200 */
.L_x_53:
[----:B------:R-:W-:Y:S01]  /*0fd0*/  IADD3 R9, PT, PT, R9, 0x1, RZ ;  /* 0x0000000109097810 */ /* 0x000fe20007ffe0ff */
[----:B------:R-:W-:Y:S06]  /*0fe0*/  @P0 BRA `(.L_x_58) ;  /* 0xfffffffc00540947 */ /* 0x000fec000383ffff */
.L_x_52:
[----:B0-----:R-:W-:Y:S05]  /*0ff0*/  BSYNC.RECONVERGENT B0 ;  /* 0x0000000000007941 */ /* 0x001fea0003800200 */
.L_x_27:
[----:B0-----:R-:W0:Y:S01]  /*1000*/  S2R R2, SR_LANEID ;  /* 0x0000000000027919 */ /* 0x001e220000000000 */
[----:B------:R-:W5:Y:S08]  /*1010*/  S2UR UR5, SR_CgaCtaId ;  /* 0x00000000000579c3 */ /* 0x000f700000008800 */
[----:B------:R-:W1:Y:S01]  /*1020*/  REDUX.SUM UR10, R12 ;  /* 0x000000000c0a73c4 */ /* 0x000e62000000c000 */
[----:B------:R-:W-:Y:S01]  /*1030*/  VOTEU.ANY UR4, UPT, PT ;  /* 0x0000000000047886 */ /* 0x000fe200038e0100 */
[----:B------:R-:W-:Y:S01]  /*1040*/  ISETP.NE.AND P1, PT, R13, RZ, PT ;  /* 0x000000ff0d00720c */ /* 0x000fe20003f25270 */
[----:B------:R-:W-:-:S05]  /*1050*/  UFLO.U32 UR4, UR4 ;  /* 0x00000004000472bd */ /* 0x000fca00080e0000 */
[----:B------:R-:W2:Y:S08]  /*1060*/  REDUX.SUM UR11, R11 ;  /* 0x000000000b0b73c4 */ /* 0x000eb0000000c000 */
[----:B------:R-:W3:Y:S08]  /*1070*/  REDUX.SUM UR12, R10 ;  /* 0x000000000a0c73c4 */ /* 0x000ef0000000c000 */
[----:B------:R-:W4:Y:S01]  /*1080*/  REDUX.SUM UR13, R0 ;  /* 0x00000000000d73c4 */ /* 0x000f22000000c000 */
[----:B0-----:R-:W-:Y:S01]  /*1090*/  ISETP.EQ.U32.AND P0, PT, R2, UR4, PT ;  /* 0x0000000402007c0c */ /* 0x001fe2000bf02070 */
[----:B------:R-:W-:Y:S01]  /*10a0*/  UMOV UR4, 0x400 ;  /* 0x0000040000047882 */ /* 0x000fe20000000000 */
[----:B-1----:R-:W-:Y:S01]  /*10b0*/  IMAD.U32 R2, RZ, RZ, UR10 ;  /* 0x0000000aff027e24 */ /* 0x002fe2000f8e00ff */
[----:B-----5:R-:W-:Y:S01]  /*10c0*/  ULEA UR6, UR5, UR4, 0x18 ;  /* 0x0000000405067291 */ /* 0x020fe2000f8ec0ff */
[----:B--2---:R-:W-:-:S02]  /*10d0*/  IMAD.U32 R3, RZ, RZ, UR11 ;  /* 0x0000000bff037e24 */ /* 0x004fc4000f8e00ff */
[----:B---3--:R-:W-:-:S07]  /*10e0*/  IMAD.U32 R4, RZ, RZ, UR12 ;  /* 0x0000000cff047e24 */ /* 0x008fce000f8e00ff */
[----:B------:R0:W-:Y:S04]  /*10f0*/  @P0 ATOMS.ADD RZ, [UR6], R2 ;  /* 0x00000002ffff098c */ /* 0x0001e80008000006 */
[----:B------:R0:W-:Y:S01]  /*1100*/  @P0 ATOMS.ADD RZ, [UR6+0x4], R3 ;  /* 0x00000403ffff098c */ /* 0x0001e20008000006 */
[----:B----4-:R-:W-:-:S03]  /*1110*/  MOV R5, UR13 ;  /* 0x0000000d00057c02 */ /* 0x010fc60008000f00 */
[----:B------:R0:W-:Y:S04]  /*1120*/  @P0 ATOMS.ADD RZ, [UR6+0x8], R4 ;  /* 0x00000804ffff098c */ /* 0x0001e80008000006 */
[----:B------:R0:W-:Y:S01]  /*1130*/  @P0 ATOMS.ADD RZ, [UR6+0xc], R5 ;  /* 0x00000c05ffff098c */ /* 0x0001e20008000006 */
[----:B------:R-:W-:Y:S06]  /*1140*/  BAR.SYNC.DEFER_BLOCKING 0x0 ;  /* 0x0000000000007b1d */ /* 0x000fec0000010000 */
[----:B------:R-:W-:Y:S05]  /*1150*/  @P1 EXIT ;  /* 0x000000000000194d */ /* 0x000fea0003800000 */
[----:B------:R-:W1:Y:S01]  /*1160*/  LDS.128 R8, [UR6] ;  /* 0x00000006ff087984 */ /* 0x000e620008000c00 */
[----:B------:R-:W2:Y:S01]  /*1170*/  LDCU.64 UR4, c[0x0][0x390] ;  /* 0x00007200ff0477ac */ /* 0x000ea20008000a00 */
[----:B0-----:R-:W1:Y:S01]  /*1180*/  LDC.64 R2, c[0x0][0x390] ;  /* 0x0000e400ff027b82 */ /* 0x001e620000000a00 */
[----:B--2---:R-:W-:-:S04]  /*1190*/  UIADD3 UR4, UP0, UPT, UR4, 0x4, URZ ;  /* 0x0000000404047890 */ /* 0x004fc8000ff1e0ff */
[----:B------:R-:W-:Y:S02]  /*11a0*/  UIADD3.X UR5, UPT, UPT, URZ, UR5, URZ, UP0, !UPT ;  /* 0x00000005ff057290 */ /* 0x000fe400087fe4ff */
[----:B------:R-:W-:-:S04]  /*11b0*/  IMAD.U32 R4, RZ, RZ, UR4 ;  /* 0x00000004ff047e24 */ /* 0x000fc8000f8e00ff */
[----:B------:R-:W-:Y:S01]  /*11c0*/  IMAD.U32 R5, RZ, RZ, UR5 ;  /* 0x00000005ff057e24 */ /* 0x000fe2000f8e00ff */
[----:B-1----:R-:W-:Y:S04]  /*11d0*/  REDG.E.ADD.STRONG.GPU desc[UR8][R2.64], R8 ;  /* 0x000000080200798e */ /* 0x002fe8000c12e108 */
[----:B------:R-:W-:Y:S04]  /*11e0*/  REDG.E.ADD.STRONG.GPU desc[UR8][R4.64], R9 ;  /* 0x000000090400798e */ /* 0x000fe8000c12e108 */
[----:B------:R-:W-:Y:S04]  /*11f0*/  REDG.E.ADD.STRONG.GPU desc[UR8][R4.64+0x4], R10 ;  /* 0x0000040a0400798e */ /* 0x000fe8000c12e108 */
[----:B------:R-:W-:Y:S01]  /*1200*/  REDG.E.ADD.STRONG.GPU desc[UR8][R4.64+0x8], R11 ;  /* 0x0000080b0400798e */ /* 0x000fe2000c12e108 */
[----:B------:R-:W-:Y:S05]  /*1210*/  EXIT ;  /* 0x000000000000794d */ /* 0x000fea0003800000 */
.L_x_59:
        /* <DEDUP_REMOVED lines=14> */
.L_x_61:


//--------------------- .nv.shared._Z15organize_pointsP5PointPiS0_S0_S0_S0_ii --------------------------
	.section	.nv.shared._Z15organize_pointsP5PointPiS0_S0_S0_S0_ii,"aw",@nobits
	.sectionflags	@""
	.align	16
	.zero		1024


//--------------------- .nv.shared.reserved.0     --------------------------
	.section	.nv.shared.reserved.0,"aw",@nobits
	.weak		__nv_reservedSMEM_offset_0_alias
	.size		__nv_reservedSMEM_offset_0_alias, 0, 64
	.other		__nv_reservedSMEM_offset_0_alias,@"STO_CUDA_RESERVED_SHARED STV_DEFAULT"
__nv_reservedSMEM_offset_0_alias:
	.zero		0
	.zero		64


//--------------------- .nv.shared._Z17categorize_pointsP5PointPiS1_iii --------------------------
	.section	.nv.shared._Z17categorize_pointsP5PointPiS1_iii,"aw",@nobits
	.sectionflags	@""
	.align	16
	.zero		1024


//--------------------- .nv.constant0._Z15organize_pointsP5PointPiS0_S0_S0_S0_ii --------------------------
	.section	.nv.constant0._Z15organize_pointsP5PointPiS0_S0_S0_S0_ii,"a",@progbits
	.sectionflags	@""
	.align	4
.nv.constant0._Z15organize_pointsP5PointPiS0_S0_S0_S0_ii:
	.zero		952


//--------------------- .nv.constant0._Z17categorize_pointsP5PointPiS1_iii --------------------------
	.section	.nv.constant0._Z17categorize_pointsP5PointPiS1_iii,"a",@progbits
	.sectionflags	@""
	.align	4
.nv.constant0._Z17categorize_pointsP5PointPiS1_iii:
	.zero		932


//--------------------- SYMBOLS --------------------------

	.type		.nv.reservedSmem.offset0,@object
	.size		.nv.reservedSmem.offset0,0x4
	.type		.nv.reservedSmem.cap,@object
	.size		.nv.reservedSmem.cap,0x4
